//
// Generated by NVIDIA NVVM Compiler
//
// Compiler Build ID: CL-36424714
// Cuda compilation tools, release 13.0, V13.0.88
// Based on NVVM 20.0.0
//

.version 9.0
.target sm_100
.address_size 64

	// .globl	_Z12nbody_kernelPdS_S_S_S_S_S_i
// _ZZ12nbody_kernelPdS_S_S_S_S_S_iE2sx has been demoted
// _ZZ12nbody_kernelPdS_S_S_S_S_S_iE2sy has been demoted
// _ZZ12nbody_kernelPdS_S_S_S_S_S_iE2sz has been demoted
// _ZZ12nbody_kernelPdS_S_S_S_S_S_iE2sm has been demoted

.visible .entry _Z12nbody_kernelPdS_S_S_S_S_S_i(
	.param .u64 .ptr .align 1 _Z12nbody_kernelPdS_S_S_S_S_S_i_param_0,
	.param .u64 .ptr .align 1 _Z12nbody_kernelPdS_S_S_S_S_S_i_param_1,
	.param .u64 .ptr .align 1 _Z12nbody_kernelPdS_S_S_S_S_S_i_param_2,
	.param .u64 .ptr .align 1 _Z12nbody_kernelPdS_S_S_S_S_S_i_param_3,
	.param .u64 .ptr .align 1 _Z12nbody_kernelPdS_S_S_S_S_S_i_param_4,
	.param .u64 .ptr .align 1 _Z12nbody_kernelPdS_S_S_S_S_S_i_param_5,
	.param .u64 .ptr .align 1 _Z12nbody_kernelPdS_S_S_S_S_S_i_param_6,
	.param .u32 _Z12nbody_kernelPdS_S_S_S_S_S_i_param_7
)
{
	.reg .pred 	%p<8>;
	.reg .b32 	%r<42>;
	.reg .b64 	%rd<40>;
	.reg .b64 	%fd<206>;
	// demoted variable
	.shared .align 8 .b8 _ZZ12nbody_kernelPdS_S_S_S_S_S_iE2sx[2048];
	// demoted variable
	.shared .align 8 .b8 _ZZ12nbody_kernelPdS_S_S_S_S_S_iE2sy[2048];
	// demoted variable
	.shared .align 8 .b8 _ZZ12nbody_kernelPdS_S_S_S_S_S_iE2sz[2048];
	// demoted variable
	.shared .align 8 .b8 _ZZ12nbody_kernelPdS_S_S_S_S_S_iE2sm[2048];
	ld.param.u64 	%rd10, [_Z12nbody_kernelPdS_S_S_S_S_S_i_param_0];
	ld.param.u64 	%rd11, [_Z12nbody_kernelPdS_S_S_S_S_S_i_param_1];
	ld.param.u64 	%rd12, [_Z12nbody_kernelPdS_S_S_S_S_S_i_param_2];
	ld.param.u64 	%rd7, [_Z12nbody_kernelPdS_S_S_S_S_S_i_param_3];
	ld.param.u64 	%rd8, [_Z12nbody_kernelPdS_S_S_S_S_S_i_param_4];
	ld.param.u64 	%rd13, [_Z12nbody_kernelPdS_S_S_S_S_S_i_param_5];
	ld.param.u32 	%r11, [_Z12nbody_kernelPdS_S_S_S_S_S_i_param_7];
	cvta.to.global.u64 	%rd1, %rd13;
	cvta.to.global.u64 	%rd2, %rd8;
	cvta.to.global.u64 	%rd3, %rd7;
	cvta.to.global.u64 	%rd4, %rd12;
	cvta.to.global.u64 	%rd5, %rd11;
	cvta.to.global.u64 	%rd6, %rd10;
	mov.u32 	%r12, %ctaid.x;
	mov.u32 	%r13, %ntid.x;
	mov.u32 	%r1, %tid.x;
	mad.lo.s32 	%r2, %r12, %r13, %r1;
	setp.ge.s32 	%p1, %r2, %r11;
	@%p1 bra 	$L__BB0_2;
	mul.wide.s32 	%rd14, %r2, 8;
	add.s64 	%rd15, %rd6, %rd14;
	ld.global.f64 	%fd188, [%rd15];
	add.s64 	%rd16, %rd5, %rd14;
	ld.global.f64 	%fd187, [%rd16];
	add.s64 	%rd17, %rd4, %rd14;
	ld.global.f64 	%fd189, [%rd17];
	add.s64 	%rd18, %rd3, %rd14;
	ld.global.f64 	%fd190, [%rd18];
	add.s64 	%rd19, %rd2, %rd14;
	ld.global.f64 	%fd191, [%rd19];
	add.s64 	%rd20, %rd1, %rd14;
	ld.global.f64 	%fd192, [%rd20];
$L__BB0_2:
	setp.lt.s32 	%p2, %r11, 1;
	mov.f64 	%fd203, 0d0000000000000000;
	mov.f64 	%fd204, %fd203;
	mov.f64 	%fd205, %fd203;
	@%p2 bra 	$L__BB0_12;
	mov.f64 	%fd202, 0d0000000000000000;
	mov.b32 	%r39, 0;
	shl.b32 	%r15, %r1, 3;
	mov.u32 	%r16, _ZZ12nbody_kernelPdS_S_S_S_S_S_iE2sy;
	add.s32 	%r4, %r16, %r15;
	mov.u32 	%r23, _ZZ12nbody_kernelPdS_S_S_S_S_S_iE2sx;
	add.s32 	%r24, %r23, %r15;
	mov.u32 	%r28, _ZZ12nbody_kernelPdS_S_S_S_S_S_iE2sm;
	add.s32 	%r29, %r28, %r15;
	mov.f64 	%fd201, %fd202;
	mov.f64 	%fd200, %fd202;
$L__BB0_4:
	add.s32 	%r5, %r39, %r1;
	setp.ge.s32 	%p3, %r5, %r11;
	@%p3 bra 	$L__BB0_6;
	ld.param.u64 	%rd39, [_Z12nbody_kernelPdS_S_S_S_S_S_i_param_6];
	mul.wide.s32 	%rd22, %r5, 8;
	add.s64 	%rd23, %rd6, %rd22;
	ld.global.f64 	%fd37, [%rd23];
	st.shared.f64 	[%r24], %fd37;
	add.s64 	%rd24, %rd5, %rd22;
	ld.global.f64 	%fd38, [%rd24];
	st.shared.f64 	[%r4], %fd38;
	add.s64 	%rd25, %rd4, %rd22;
	ld.global.f64 	%fd39, [%rd25];
	mov.u32 	%r25, _ZZ12nbody_kernelPdS_S_S_S_S_S_iE2sz;
	add.s32 	%r26, %r25, %r15;
	st.shared.f64 	[%r26], %fd39;
	cvta.to.global.u64 	%rd26, %rd39;
	add.s64 	%rd27, %rd26, %rd22;
	ld.global.nc.f64 	%fd196, [%rd27];
	bra.uni 	$L__BB0_7;
$L__BB0_6:
	shl.b32 	%r17, %r1, 3;
	mov.u32 	%r18, _ZZ12nbody_kernelPdS_S_S_S_S_S_iE2sx;
	add.s32 	%r19, %r18, %r17;
	mov.b64 	%rd21, 0;
	st.shared.u64 	[%r19], %rd21;
	st.shared.u64 	[%r4], %rd21;
	mov.u32 	%r20, _ZZ12nbody_kernelPdS_S_S_S_S_S_iE2sz;
	add.s32 	%r21, %r20, %r17;
	st.shared.u64 	[%r21], %rd21;
	mov.f64 	%fd196, 0d0000000000000000;
$L__BB0_7:
	setp.ge.s32 	%p4, %r2, %r11;
	st.shared.f64 	[%r29], %fd196;
	bar.sync 	0;
	@%p4 bra 	$L__BB0_10;
	mov.u32 	%r32, _ZZ12nbody_kernelPdS_S_S_S_S_S_iE2sm;
	add.s32 	%r40, %r32, 32;
	mov.b32 	%r41, 32;
$L__BB0_9:
	.pragma "nounroll";
	mov.u32 	%r33, _ZZ12nbody_kernelPdS_S_S_S_S_S_iE2sx;
	add.s32 	%r34, %r33, %r41;
	ld.shared.f64 	%fd40, [%r34+-32];
	sub.f64 	%fd41, %fd40, %fd188;
	mov.u32 	%r35, _ZZ12nbody_kernelPdS_S_S_S_S_S_iE2sy;
	add.s32 	%r36, %r35, %r41;
	ld.shared.f64 	%fd42, [%r36+-32];
	sub.f64 	%fd43, %fd42, %fd187;
	mov.u32 	%r37, _ZZ12nbody_kernelPdS_S_S_S_S_S_iE2sz;
	add.s32 	%r38, %r37, %r41;
	ld.shared.f64 	%fd44, [%r38+-32];
	sub.f64 	%fd45, %fd44, %fd189;
	mul.f64 	%fd46, %fd43, %fd43;
	fma.rn.f64 	%fd47, %fd41, %fd41, %fd46;
	fma.rn.f64 	%fd48, %fd45, %fd45, %fd47;
	add.f64 	%fd49, %fd48, 0d3FB999999999999A;
	rsqrt.approx.f64 	%fd50, %fd49;
	mul.f64 	%fd51, %fd50, %fd50;
	mul.f64 	%fd52, %fd50, %fd51;
	ld.shared.f64 	%fd53, [%r40+-32];
	mul.f64 	%fd54, %fd53, %fd52;
	fma.rn.f64 	%fd55, %fd41, %fd54, %fd200;
	fma.rn.f64 	%fd56, %fd43, %fd54, %fd201;
	fma.rn.f64 	%fd57, %fd45, %fd54, %fd202;
	ld.shared.f64 	%fd58, [%r34+-24];
	sub.f64 	%fd59, %fd58, %fd188;
	ld.shared.f64 	%fd60, [%r36+-24];
	sub.f64 	%fd61, %fd60, %fd187;
	ld.shared.f64 	%fd62, [%r38+-24];
	sub.f64 	%fd63, %fd62, %fd189;
	mul.f64 	%fd64, %fd61, %fd61;
	fma.rn.f64 	%fd65, %fd59, %fd59, %fd64;
	fma.rn.f64 	%fd66, %fd63, %fd63, %fd65;
	add.f64 	%fd67, %fd66, 0d3FB999999999999A;
	rsqrt.approx.f64 	%fd68, %fd67;
	mul.f64 	%fd69, %fd68, %fd68;
	mul.f64 	%fd70, %fd68, %fd69;
	ld.shared.f64 	%fd71, [%r40+-24];
	mul.f64 	%fd72, %fd71, %fd70;
	fma.rn.f64 	%fd73, %fd59, %fd72, %fd55;
	fma.rn.f64 	%fd74, %fd61, %fd72, %fd56;
	fma.rn.f64 	%fd75, %fd63, %fd72, %fd57;
	ld.shared.f64 	%fd76, [%r34+-16];
	sub.f64 	%fd77, %fd76, %fd188;
	ld.shared.f64 	%fd78, [%r36+-16];
	sub.f64 	%fd79, %fd78, %fd187;
	ld.shared.f64 	%fd80, [%r38+-16];
	sub.f64 	%fd81, %fd80, %fd189;
	mul.f64 	%fd82, %fd79, %fd79;
	fma.rn.f64 	%fd83, %fd77, %fd77, %fd82;
	fma.rn.f64 	%fd84, %fd81, %fd81, %fd83;
	add.f64 	%fd85, %fd84, 0d3FB999999999999A;
	rsqrt.approx.f64 	%fd86, %fd85;
	mul.f64 	%fd87, %fd86, %fd86;
	mul.f64 	%fd88, %fd86, %fd87;
	ld.shared.f64 	%fd89, [%r40+-16];
	mul.f64 	%fd90, %fd89, %fd88;
	fma.rn.f64 	%fd91, %fd77, %fd90, %fd73;
	fma.rn.f64 	%fd92, %fd79, %fd90, %fd74;
	fma.rn.f64 	%fd93, %fd81, %fd90, %fd75;
	ld.shared.f64 	%fd94, [%r34+-8];
	sub.f64 	%fd95, %fd94, %fd188;
	ld.shared.f64 	%fd96, [%r36+-8];
	sub.f64 	%fd97, %fd96, %fd187;
	ld.shared.f64 	%fd98, [%r38+-8];
	sub.f64 	%fd99, %fd98, %fd189;
	mul.f64 	%fd100, %fd97, %fd97;
	fma.rn.f64 	%fd101, %fd95, %fd95, %fd100;
	fma.rn.f64 	%fd102, %fd99, %fd99, %fd101;
	add.f64 	%fd103, %fd102, 0d3FB999999999999A;
	rsqrt.approx.f64 	%fd104, %fd103;
	mul.f64 	%fd105, %fd104, %fd104;
	mul.f64 	%fd106, %fd104, %fd105;
	ld.shared.f64 	%fd107, [%r40+-8];
	mul.f64 	%fd108, %fd107, %fd106;
	fma.rn.f64 	%fd109, %fd95, %fd108, %fd91;
	fma.rn.f64 	%fd110, %fd97, %fd108, %fd92;
	fma.rn.f64 	%fd111, %fd99, %fd108, %fd93;
	ld.shared.f64 	%fd112, [%r34];
	sub.f64 	%fd113, %fd112, %fd188;
	ld.shared.f64 	%fd114, [%r36];
	sub.f64 	%fd115, %fd114, %fd187;
	ld.shared.f64 	%fd116, [%r38];
	sub.f64 	%fd117, %fd116, %fd189;
	mul.f64 	%fd118, %fd115, %fd115;
	fma.rn.f64 	%fd119, %fd113, %fd113, %fd118;
	fma.rn.f64 	%fd120, %fd117, %fd117, %fd119;
	add.f64 	%fd121, %fd120, 0d3FB999999999999A;
	rsqrt.approx.f64 	%fd122, %fd121;
	mul.f64 	%fd123, %fd122, %fd122;
	mul.f64 	%fd124, %fd122, %fd123;
	ld.shared.f64 	%fd125, [%r40];
	mul.f64 	%fd126, %fd125, %fd124;
	fma.rn.f64 	%fd127, %fd113, %fd126, %fd109;
	fma.rn.f64 	%fd128, %fd115, %fd126, %fd110;
	fma.rn.f64 	%fd129, %fd117, %fd126, %fd111;
	ld.shared.f64 	%fd130, [%r34+8];
	sub.f64 	%fd131, %fd130, %fd188;
	ld.shared.f64 	%fd132, [%r36+8];
	sub.f64 	%fd133, %fd132, %fd187;
	ld.shared.f64 	%fd134, [%r38+8];
	sub.f64 	%fd135, %fd134, %fd189;
	mul.f64 	%fd136, %fd133, %fd133;
	fma.rn.f64 	%fd137, %fd131, %fd131, %fd136;
	fma.rn.f64 	%fd138, %fd135, %fd135, %fd137;
	add.f64 	%fd139, %fd138, 0d3FB999999999999A;
	rsqrt.approx.f64 	%fd140, %fd139;
	mul.f64 	%fd141, %fd140, %fd140;
	mul.f64 	%fd142, %fd140, %fd141;
	ld.shared.f64 	%fd143, [%r40+8];
	mul.f64 	%fd144, %fd143, %fd142;
	fma.rn.f64 	%fd145, %fd131, %fd144, %fd127;
	fma.rn.f64 	%fd146, %fd133, %fd144, %fd128;
	fma.rn.f64 	%fd147, %fd135, %fd144, %fd129;
	ld.shared.f64 	%fd148, [%r34+16];
	sub.f64 	%fd149, %fd148, %fd188;
	ld.shared.f64 	%fd150, [%r36+16];
	sub.f64 	%fd151, %fd150, %fd187;
	ld.shared.f64 	%fd152, [%r38+16];
	sub.f64 	%fd153, %fd152, %fd189;
	mul.f64 	%fd154, %fd151, %fd151;
	fma.rn.f64 	%fd155, %fd149, %fd149, %fd154;
	fma.rn.f64 	%fd156, %fd153, %fd153, %fd155;
	add.f64 	%fd157, %fd156, 0d3FB999999999999A;
	rsqrt.approx.f64 	%fd158, %fd157;
	mul.f64 	%fd159, %fd158, %fd158;
	mul.f64 	%fd160, %fd158, %fd159;
	ld.shared.f64 	%fd161, [%r40+16];
	mul.f64 	%fd162, %fd161, %fd160;
	fma.rn.f64 	%fd163, %fd149, %fd162, %fd145;
	fma.rn.f64 	%fd164, %fd151, %fd162, %fd146;
	fma.rn.f64 	%fd165, %fd153, %fd162, %fd147;
	ld.shared.f64 	%fd166, [%r34+24];
	sub.f64 	%fd167, %fd166, %fd188;
	ld.shared.f64 	%fd168, [%r36+24];
	sub.f64 	%fd169, %fd168, %fd187;
	ld.shared.f64 	%fd170, [%r38+24];
	sub.f64 	%fd171, %fd170, %fd189;
	mul.f64 	%fd172, %fd169, %fd169;
	fma.rn.f64 	%fd173, %fd167, %fd167, %fd172;
	fma.rn.f64 	%fd174, %fd171, %fd171, %fd173;
	add.f64 	%fd175, %fd174, 0d3FB999999999999A;
	rsqrt.approx.f64 	%fd176, %fd175;
	mul.f64 	%fd177, %fd176, %fd176;
	mul.f64 	%fd178, %fd176, %fd177;
	ld.shared.f64 	%fd179, [%r40+24];
	mul.f64 	%fd180, %fd179, %fd178;
	fma.rn.f64 	%fd200, %fd167, %fd180, %fd163;
	fma.rn.f64 	%fd201, %fd169, %fd180, %fd164;
	fma.rn.f64 	%fd202, %fd171, %fd180, %fd165;
	add.s32 	%r41, %r41, 64;
	add.s32 	%r40, %r40, 64;
	setp.ne.s32 	%p5, %r41, 2080;
	@%p5 bra 	$L__BB0_9;
$L__BB0_10:
	bar.sync 	0;
	add.s32 	%r39, %r39, 256;
	setp.lt.s32 	%p6, %r39, %r11;
	@%p6 bra 	$L__BB0_4;
	mul.f64 	%fd203, %fd200, 0d3F50624DD2F1A9FC;
	mul.f64 	%fd204, %fd201, 0d3F50624DD2F1A9FC;
	mul.f64 	%fd205, %fd202, 0d3F50624DD2F1A9FC;
$L__BB0_12:
	setp.ge.s32 	%p7, %r2, %r11;
	@%p7 bra 	$L__BB0_14;
	ld.param.u64 	%rd38, [_Z12nbody_kernelPdS_S_S_S_S_S_i_param_4];
	ld.param.u64 	%rd37, [_Z12nbody_kernelPdS_S_S_S_S_S_i_param_3];
	add.f64 	%fd181, %fd190, %fd203;
	add.f64 	%fd182, %fd191, %fd204;
	add.f64 	%fd183, %fd192, %fd205;
	fma.rn.f64 	%fd184, %fd181, 0d3F50624DD2F1A9FC, %fd188;
	fma.rn.f64 	%fd185, %fd182, 0d3F50624DD2F1A9FC, %fd187;
	fma.rn.f64 	%fd186, %fd183, 0d3F50624DD2F1A9FC, %fd189;
	mul.wide.s32 	%rd28, %r2, 8;
	add.s64 	%rd29, %rd6, %rd28;
	st.global.f64 	[%rd29], %fd184;
	add.s64 	%rd30, %rd5, %rd28;
	st.global.f64 	[%rd30], %fd185;
	add.s64 	%rd31, %rd4, %rd28;
	st.global.f64 	[%rd31], %fd186;
	cvta.to.global.u64 	%rd32, %rd37;
	add.s64 	%rd33, %rd32, %rd28;
	st.global.f64 	[%rd33], %fd181;
	cvta.to.global.u64 	%rd34, %rd38;
	add.s64 	%rd35, %rd34, %rd28;
	st.global.f64 	[%rd35], %fd182;
	add.s64 	%rd36, %rd1, %rd28;
	st.global.f64 	[%rd36], %fd183;
$L__BB0_14:
	ret;

}


// ===== COMPILED SASS (sm_100) =====

	.target	sm_100

	.elftype	@"ET_EXEC"


//--------------------- .note.nv.tkinfo           --------------------------
	.section	.note.nv.tkinfo,"",@"SHT_NOTE"
	.sectionflags	@"SHF_NOTE_NV_TKINFO"
	.tkinfo
        /*0018*/ 	.word	0x00000002
        /*0030*/ 	.string	""
        /*0030*/ 	.string	"ptxas"
        /*0030*/ 	.string	"Cuda compilation tools, release 13.0, V13.0.88"
        /*0030*/ 	.string	"Build cuda_13.0.r13.0/compiler.36424714_0"
        /*0030*/ 	.string	"-arch sm_100 -m 64 "



//--------------------- .note.nv.cuinfo           --------------------------
	.section	.note.nv.cuinfo,"",@"SHT_NOTE"
	.sectionflags	@"SHF_NOTE_NV_CUINFO"
        /*0018*/ 	.short	0x0002
        /*001a*/ 	.short	0x0064
        /*001c*/ 	.short	0x0082
	.zero		2


//--------------------- .nv.info                  --------------------------
	.section	.nv.info,"",@"SHT_CUDA_INFO"
	.align	4


	//----- nvinfo : EIATTR_REGCOUNT
	.align		4
        /*0000*/ 	.byte	0x04, 0x2f
        /*0002*/ 	.short	(.L_1 - .L_0)
	.align		4
.L_0:
        /*0004*/ 	.word	index@(_Z12nbody_kernelPdS_S_S_S_S_S_i)
        /*0008*/ 	.word	0x00000032


	//----- nvinfo : EIATTR_FRAME_SIZE
	.align		4
.L_1:
        /*000c*/ 	.byte	0x04, 0x11
        /*000e*/ 	.short	(.L_3 - .L_2)
	.align		4
.L_2:
        /*0010*/ 	.word	index@($__internal_0_$__cuda_sm20_drsqrt_f64_slowpath_v2)
        /*0014*/ 	.word	0x00000000


	//----- nvinfo : EIATTR_FRAME_SIZE
	.align		4
.L_3:
        /*0018*/ 	.byte	0x04, 0x11
        /*001a*/ 	.short	(.L_5 - .L_4)
	.align		4
.L_4:
        /*001c*/ 	.word	index@(_Z12nbody_kernelPdS_S_S_S_S_S_i)
        /*0020*/ 	.word	0x00000000


	//----- nvinfo : EIATTR_MIN_STACK_SIZE
	.align		4
.L_5:
        /*0024*/ 	.byte	0x04, 0x12
        /*0026*/ 	.short	(.L_7 - .L_6)
	.align		4
.L_6:
        /*0028*/ 	.word	index@(_Z12nbody_kernelPdS_S_S_S_S_S_i)
        /*002c*/ 	.word	0x00000000
.L_7:


//--------------------- .nv.compat                --------------------------
	.section	.nv.compat,"",@"SHT_CUDA_COMPAT_INFO"
	.align	4
        /*0000*/ 	.byte	0x02, 0x09, 0x00, 0x00, 0x02, 0x02, 0x01, 0x00, 0x02, 0x05, 0x05, 0x00, 0x03, 0x07, 0x01, 0x01
        /*0010*/ 	.byte	0x02, 0x03, 0x00, 0x00, 0x02, 0x06, 0x01, 0x00, 0x04, 0x0b, 0x08, 0x00, 0x01, 0x00, 0x00, 0x00
        /*0020*/ 	.byte	0x00, 0x00, 0x00, 0x00


//--------------------- .nv.info._Z12nbody_kernelPdS_S_S_S_S_S_i --------------------------
	.section	.nv.info._Z12nbody_kernelPdS_S_S_S_S_S_i,"",@"SHT_CUDA_INFO"
	.sectionflags	@""
	.align	4


	//----- nvinfo : EIATTR_CUDA_API_VERSION
	.align		4
        /*0000*/ 	.byte	0x04, 0x37
        /*0002*/ 	.short	(.L_9 - .L_8)
.L_8:
        /*0004*/ 	.word	0x00000082


	//----- nvinfo : EIATTR_KPARAM_INFO
	.align		4
.L_9:
        /*0008*/ 	.byte	0x04, 0x17
        /*000a*/ 	.short	(.L_11 - .L_10)
.L_10:
        /*000c*/ 	.word	0x00000000
        /*0010*/ 	.short	0x0007
        /*0012*/ 	.short	0x0038
        /*0014*/ 	.byte	0x00, 0xf0, 0x11, 0x00


	//----- nvinfo : EIATTR_KPARAM_INFO
	.align		4
.L_11:
        /*0018*/ 	.byte	0x04, 0x17
        /*001a*/ 	.short	(.L_13 - .L_12)
.L_12:
        /*001c*/ 	.word	0x00000000
        /*0020*/ 	.short	0x0006
        /*0022*/ 	.short	0x0030
        /*0024*/ 	.byte	0x00, 0xf5, 0x21, 0x00


	//----- nvinfo : EIATTR_KPARAM_INFO
	.align		4
.L_13:
        /*0028*/ 	.byte	0x04, 0x17
        /*002a*/ 	.short	(.L_15 - .L_14)
.L_14:
        /*002c*/ 	.word	0x00000000
        /*0030*/ 	.short	0x0005
        /*0032*/ 	.short	0x0028
        /*0034*/ 	.byte	0x00, 0xf5, 0x21, 0x00


	//----- nvinfo : EIATTR_KPARAM_INFO
	.align		4
.L_15:
        /*0038*/ 	.byte	0x04, 0x17
        /*003a*/ 	.short	(.L_17 - .L_16)
.L_16:
        /*003c*/ 	.word	0x00000000
        /*0040*/ 	.short	0x0004
        /*0042*/ 	.short	0x0020
        /*0044*/ 	.byte	0x00, 0xf5, 0x21, 0x00


	//----- nvinfo : EIATTR_KPARAM_INFO
	.align		4
.L_17:
        /*0048*/ 	.byte	0x04, 0x17
        /*004a*/ 	.short	(.L_19 - .L_18)
.L_18:
        /*004c*/ 	.word	0x00000000
        /*0050*/ 	.short	0x0003
        /*0052*/ 	.short	0x0018
        /*0054*/ 	.byte	0x00, 0xf5, 0x21, 0x00


	//----- nvinfo : EIATTR_KPARAM_INFO
	.align		4
.L_19:
        /*0058*/ 	.byte	0x04, 0x17
        /*005a*/ 	.short	(.L_21 - .L_20)
.L_20:
        /*005c*/ 	.word	0x00000000
        /*0060*/ 	.short	0x0002
        /*0062*/ 	.short	0x0010
        /*0064*/ 	.byte	0x00, 0xf5, 0x21, 0x00


	//----- nvinfo : EIATTR_KPARAM_INFO
	.align		4
.L_21:
        /*0068*/ 	.byte	0x04, 0x17
        /*006a*/ 	.short	(.L_23 - .L_22)
.L_22:
        /*006c*/ 	.word	0x00000000
        /*0070*/ 	.short	0x0001
        /*0072*/ 	.short	0x0008
        /*0074*/ 	.byte	0x00, 0xf5, 0x21, 0x00


	//----- nvinfo : EIATTR_KPARAM_INFO
	.align		4
.L_23:
        /*0078*/ 	.byte	0x04, 0x17
        /*007a*/ 	.short	(.L_25 - .L_24)
.L_24:
        /*007c*/ 	.word	0x00000000
        /*0080*/ 	.short	0x0000
        /*0082*/ 	.short	0x0000
        /*0084*/ 	.byte	0x00, 0xf5, 0x21, 0x00


	//----- nvinfo : EIATTR_SPARSE_MMA_MASK
	.align		4
.L_25:
        /*0088*/ 	.byte	0x03, 0x50
        /*008a*/ 	.short	0x0000


	//----- nvinfo : EIATTR_MAXREG_COUNT
	.align		4
        /*008c*/ 	.byte	0x03, 0x1b
        /*008e*/ 	.short	0x00ff


	//----- nvinfo : EIATTR_NUM_BARRIERS
	.align		4
        /*0090*/ 	.byte	0x02, 0x4c
        /*0092*/ 	.byte	0x01
	.zero		1


	//----- nvinfo : EIATTR_MERCURY_ISA_VERSION
	.align		4
        /*0094*/ 	.byte	0x03, 0x5f
        /*0096*/ 	.short	0x0101


	//----- nvinfo : EIATTR_VRC_CTA_INIT_COUNT
	.align		4
        /*0098*/ 	.byte	0x02, 0x4a
	.zero		1
	.zero		1


	//----- nvinfo : EIATTR_EXIT_INSTR_OFFSETS
	.align		4
        /*009c*/ 	.byte	0x04, 0x1c
        /*009e*/ 	.short	(.L_27 - .L_26)


	//   ....[0]....
.L_26:
        /*00a0*/ 	.word	0x00001a70


	//   ....[1]....
        /*00a4*/ 	.word	0x00001c20


	//----- nvinfo : EIATTR_CRS_STACK_SIZE
	.align		4
.L_27:
        /*00a8*/ 	.byte	0x04, 0x1e
        /*00aa*/ 	.short	(.L_29 - .L_28)
.L_28:
        /*00ac*/ 	.word	0x00000000


	//----- nvinfo : EIATTR_CBANK_PARAM_SIZE
	.align		4
.L_29:
        /*00b0*/ 	.byte	0x03, 0x19
        /*00b2*/ 	.short	0x003c


	//----- nvinfo : EIATTR_PARAM_CBANK
	.align		4
        /*00b4*/ 	.byte	0x04, 0x0a
        /*00b6*/ 	.short	(.L_31 - .L_30)
	.align		4
.L_30:
        /*00b8*/ 	.word	index@(.nv.constant0._Z12nbody_kernelPdS_S_S_S_S_S_i)
        /*00bc*/ 	.short	0x0380
        /*00be*/ 	.short	0x003c


	//----- nvinfo : EIATTR_SW_WAR
	.align		4
.L_31:
        /*00c0*/ 	.byte	0x04, 0x36
        /*00c2*/ 	.short	(.L_33 - .L_32)
.L_32:
        /*00c4*/ 	.word	0x00000008
.L_33:


//--------------------- .nv.callgraph             --------------------------
	.section	.nv.callgraph,"",@"SHT_CUDA_CALLGRAPH"
	.align	4
	.sectionentsize	8
	.align		4
        /*0000*/ 	.word	0x00000000
	.align		4
        /*0004*/ 	.word	0xffffffff
	.align		4
        /*0008*/ 	.word	0x00000000
	.align		4
        /*000c*/ 	.word	0xfffffffe
	.align		4
        /*0010*/ 	.word	0x00000000
	.align		4
        /*0014*/ 	.word	0xfffffffd
	.align		4
        /*0018*/ 	.word	0x00000000
	.align		4
        /*001c*/ 	.word	0xfffffffc


//--------------------- .text._Z12nbody_kernelPdS_S_S_S_S_S_i --------------------------
	.section	.text._Z12nbody_kernelPdS_S_S_S_S_S_i,"ax",@progbits
	.align	128
        .global         _Z12nbody_kernelPdS_S_S_S_S_S_i
        .type           _Z12nbody_kernelPdS_S_S_S_S_S_i,@function
        .size           _Z12nbody_kernelPdS_S_S_S_S_S_i,(.L_x_28 - _Z12nbody_kernelPdS_S_S_S_S_S_i)
        .other          _Z12nbody_kernelPdS_S_S_S_S_S_i,@"STO_CUDA_ENTRY STV_DEFAULT"
_Z12nbody_kernelPdS_S_S_S_S_S_i:
.text._Z12nbody_kernelPdS_S_S_S_S_S_i:
[----:B------:R-:W-:Y:S01]  /*0000*/  LDC R1, c[0x0][0x37c] ;  /* 0x0000df00ff017b82 */ /* 0x000fe20000000800 */
[----:B------:R-:W0:Y:S07]  /*0010*/  S2R R41, SR_TID.X ;  /* 0x0000000000297919 */ /* 0x000e2e0000002100 */
[----:B------:R-:W0:Y:S01]  /*0020*/  S2UR UR4, SR_CTAID.X ;  /* 0x00000000000479c3 */ /* 0x000e220000002500 */
[----:B------:R-:W1:Y:S01]  /*0030*/  LDCU UR5, c[0x0][0x3b8] ;  /* 0x00007700ff0577ac */ /* 0x000e620008000800 */
[----:B------:R-:W-:Y:S01]  /*0040*/  BSSY.RECONVERGENT B0, `(.L_x_0) ;  /* 0x0000018000007945 */ /* 0x000fe20003800200 */
[----:B------:R-:W2:Y:S05]  /*0050*/  LDCU.64 UR8, c[0x0][0x358] ;  /* 0x00006b00ff0877ac */ /* 0x000eaa0008000a00 */
[----:B------:R-:W0:Y:S02]  /*0060*/  LDC R40, c[0x0][0x360] ;  /* 0x0000d800ff287b82 */ /* 0x000e240000000800 */
[----:B0-----:R-:W-:-:S05]  /*0070*/  IMAD R40, R40, UR4, R41 ;  /* 0x0000000428287c24 */ /* 0x001fca000f8e0229 */
[----:B-1----:R-:W-:-:S13]  /*0080*/  ISETP.GE.AND P0, PT, R40, UR5, PT ;  /* 0x0000000528007c0c */ /* 0x002fda000bf06270 */
[----:B--2---:R-:W-:Y:S05]  /*0090*/  @P0 BRA `(.L_x_1) ;  /* 0x0000000000480947 */ /* 0x004fea0003800000 */
[----:B------:R-:W0:Y:S08]  /*00a0*/  LDC.64 R18, c[0x0][0x380] ;  /* 0x0000e000ff127b82 */ /* 0x000e300000000a00 */
[----:B------:R-:W1:Y:S08]  /*00b0*/  LDC.64 R16, c[0x0][0x388] ;  /* 0x0000e200ff107b82 */ /* 0x000e700000000a00 */
[----:B------:R-:W2:Y:S08]  /*00c0*/  LDC.64 R14, c[0x0][0x390] ;  /* 0x0000e400ff0e7b82 */ /* 0x000eb00000000a00 */
[----:B------:R-:W3:Y:S01]  /*00d0*/  LDC.64 R12, c[0x0][0x398] ;  /* 0x0000e600ff0c7b82 */ /* 0x000ee20000000a00 */
[----:B0-----:R-:W-:-:S06]  /*00e0*/  IMAD.WIDE R18, R40, 0x8, R18 ;  /* 0x0000000828127825 */ /* 0x001fcc00078e0212 */
[----:B------:R-:W5:Y:S01]  /*00f0*/  LDG.E.64 R18, desc[UR8][R18.64] ;  /* 0x0000000812127981 */ /* 0x000f62000c1e1b00 */
[----:B------:R-:W0:Y:S01]  /*0100*/  LDC.64 R10, c[0x0][0x3a0] ;  /* 0x0000e800ff0a7b82 */ /* 0x000e220000000a00 */
[----:B-1----:R-:W-:-:S06]  /*0110*/  IMAD.WIDE R16, R40, 0x8, R16 ;  /* 0x0000000828107825 */ /* 0x002fcc00078e0210 */
[----:B------:R-:W5:Y:S01]  /*0120*/  LDG.E.64 R16, desc[UR8][R16.64] ;  /* 0x0000000810107981 */ /* 0x000f62000c1e1b00 */
[----:B------:R-:W1:Y:S01]  /*0130*/  LDC.64 R8, c[0x0][0x3a8] ;  /* 0x0000ea00ff087b82 */ /* 0x000e620000000a00 */
[----:B--2---:R-:W-:-:S06]  /*0140*/  IMAD.WIDE R14, R40, 0x8, R14 ;  /* 0x00000008280e7825 */ /* 0x004fcc00078e020e */
[----:B------:R-:W5:Y:S01]  /*0150*/  LDG.E.64 R14, desc[UR8][R14.64] ;  /* 0x000000080e0e7981 */ /* 0x000f62000c1e1b00 */
[----:B---3--:R-:W-:-:S06]  /*0160*/  IMAD.WIDE R12, R40, 0x8, R12 ;  /* 0x00000008280c7825 */ /* 0x008fcc00078e020c */
[----:B------:R-:W5:Y:S01]  /*0170*/  LDG.E.64 R12, desc[UR8][R12.64] ;  /* 0x000000080c0c7981 */ /* 0x000f62000c1e1b00 */
[----:B0-----:R-:W-:-:S06]  /*0180*/  IMAD.WIDE R10, R40, 0x8, R10 ;  /* 0x00000008280a7825 */ /* 0x001fcc00078e020a */
[----:B------:R-:W5:Y:S01]  /*0190*/  LDG.E.64 R10, desc[UR8][R10.64] ;  /* 0x000000080a0a7981 */ /* 0x000f62000c1e1b00 */
[----:B-1----:R-:W-:-:S06]  /*01a0*/  IMAD.WIDE R8, R40, 0x8, R8 ;  /* 0x0000000828087825 */ /* 0x002fcc00078e0208 */
[----:B------:R-:W5:Y:S02]  /*01b0*/  LDG.E.64 R8, desc[UR8][R8.64] ;  /* 0x0000000808087981 */ /* 0x000f64000c1e1b00 */
.L_x_1:
[----:B------:R-:W-:Y:S05]  /*01c0*/  BSYNC.RECONVERGENT B0 ;  /* 0x0000000000007941 */ /* 0x000fea0003800200 */
.L_x_0:
[----:B------:R-:W-:Y:S01]  /*01d0*/  UISETP.GE.AND UP0, UPT, UR5, 0x1, UPT ;  /* 0x000000010500788c */ /* 0x000fe2000bf06270 */
[----:B------:R-:W-:Y:S02]  /*01e0*/  CS2R R24, SRZ ;  /* 0x0000000000187805 */ /* 0x000fe4000001ff00 */
[----:B------:R-:W-:Y:S02]  /*01f0*/  CS2R R30, SRZ ;  /* 0x00000000001e7805 */ /* 0x000fe4000001ff00 */
[----:B------:R-:W-:-:S04]  /*0200*/  CS2R R26, SRZ ;  /* 0x00000000001a7805 */ /* 0x000fc8000001ff00 */
[----:B------:R-:W-:Y:S05]  /*0210*/  BRA.U !UP0, `(.L_x_2) ;  /* 0x00000019080c7547 */ /* 0x000fea000b800000 */
[----:B------:R-:W0:Y:S01]  /*0220*/  S2UR UR7, SR_CgaCtaId ;  /* 0x00000000000779c3 */ /* 0x000e220000008800 */
[----:B------:R-:W-:Y:S01]  /*0230*/  UMOV UR4, 0x400 ;  /* 0x0000040000047882 */ /* 0x000fe20000000000 */
[----:B------:R-:W-:Y:S01]  /*0240*/  CS2R R26, SRZ ;  /* 0x00000000001a7805 */ /* 0x000fe2000001ff00 */
[----:B------:R-:W-:Y:S01]  /*0250*/  UIADD3 UR5, UPT, UPT, UR4, 0x800, URZ ;  /* 0x0000080004057890 */ /* 0x000fe2000fffe0ff */
[----:B------:R-:W-:Y:S01]  /*0260*/  CS2R R30, SRZ ;  /* 0x00000000001e7805 */ /* 0x000fe2000001ff00 */
[----:B------:R-:W-:Y:S01]  /*0270*/  UIADD3 UR6, UPT, UPT, UR4, 0x1800, URZ ;  /* 0x0000180004067890 */ /* 0x000fe2000fffe0ff */
[----:B------:R-:W-:Y:S01]  /*0280*/  CS2R R22, SRZ ;  /* 0x0000000000167805 */ /* 0x000fe2000001ff00 */
[----:B0-----:R-:W-:Y:S02]  /*0290*/  ULEA UR5, UR7, UR5, 0x18 ;  /* 0x0000000507057291 */ /* 0x001fe4000f8ec0ff */
[----:B------:R-:W-:Y:S02]  /*02a0*/  ULEA UR6, UR7, UR6, 0x18 ;  /* 0x0000000607067291 */ /* 0x000fe4000f8ec0ff */
[----:B------:R-:W-:-:S02]  /*02b0*/  ULEA UR4, UR7, UR4, 0x18 ;  /* 0x0000000407047291 */ /* 0x000fc4000f8ec0ff */
[C---:B------:R-:W-:Y:S02]  /*02c0*/  LEA R38, R41.reuse, UR5, 0x3 ;  /* 0x0000000529267c11 */ /* 0x040fe4000f8e18ff */
[C---:B------:R-:W-:Y:S02]  /*02d0*/  LEA R7, R41.reuse, UR6, 0x3 ;  /* 0x0000000629077c11 */ /* 0x040fe4000f8e18ff */
[----:B------:R-:W-:Y:S01]  /*02e0*/  LEA R39, R41, UR4, 0x3 ;  /* 0x0000000429277c11 */ /* 0x000fe2000f8e18ff */
[----:B------:R-:W-:-:S06]  /*02f0*/  UMOV UR4, URZ ;  /* 0x000000ff00047c82 */ /* 0x000fcc0008000000 */
.L_x_22:
[----:B0-----:R-:W0:Y:S01]  /*0300*/  LDCU UR5, c[0x0][0x3b8] ;  /* 0x00007700ff0577ac */ /* 0x001e220008000800 */
[----:B------:R-:W-:Y:S01]  /*0310*/  VIADD R25, R41, UR4 ;  /* 0x0000000429197c36 */ /* 0x000fe20008000000 */
[----:B------:R-:W1:Y:S08]  /*0320*/  LDC.64 R2, c[0x0][0x380] ;  /* 0x0000e000ff027b82 */ /* 0x000e700000000a00 */
[----:B------:R-:W2:Y:S01]  /*0330*/  LDC.64 R28, c[0x0][0x388] ;  /* 0x0000e200ff1c7b82 */ /* 0x000ea20000000a00 */
[----:B0-----:R-:W-:-:S13]  /*0340*/  ISETP.GE.AND P0, PT, R25, UR5, PT ;  /* 0x0000000519007c0c */ /* 0x001fda000bf06270 */
[----:B------:R-:W0:Y:S01]  /*0350*/  @!P0 LDC.64 R20, c[0x0][0x3b0] ;  /* 0x0000ec00ff148b82 */ /* 0x000e220000000a00 */
[----:B-1----:R-:W-:-:S04]  /*0360*/  @!P0 IMAD.WIDE R2, R25, 0x8, R2 ;  /* 0x0000000819028825 */ /* 0x002fc800078e0202 */
[C---:B--2---:R-:W-:Y:S02]  /*0370*/  @!P0 IMAD.WIDE R28, R25.reuse, 0x8, R28 ;  /* 0x00000008191c8825 */ /* 0x044fe400078e021c */
[----:B------:R-:W2:Y:S01]  /*0380*/  @!P0 LDG.E.64 R2, desc[UR8][R2.64] ;  /* 0x0000000802028981 */ /* 0x000ea2000c1e1b00 */
[----:B------:R-:W1:Y:S01]  /*0390*/  @!P0 LDC.64 R4, c[0x0][0x390] ;  /* 0x0000e400ff048b82 */ /* 0x000e620000000a00 */
[----:B0-----:R-:W-:-:S06]  /*03a0*/  @!P0 IMAD.WIDE R20, R25, 0x8, R20 ;  /* 0x0000000819148825 */ /* 0x001fcc00078e0214 */
[----:B------:R-:W3:Y:S01]  /*03b0*/  @!P0 LDG.E.64.CONSTANT R20, desc[UR8][R20.64] ;  /* 0x0000000814148981 */ /* 0x000ee2000c1e9b00 */
[----:B-1----:R-:W-:-:S03]  /*03c0*/  @!P0 IMAD.WIDE R24, R25, 0x8, R4 ;  /* 0x0000000819188825 */ /* 0x002fc600078e0204 */
[----:B------:R0:W4:Y:S04]  /*03d0*/  @!P0 LDG.E.64 R4, desc[UR8][R28.64] ;  /* 0x000000081c048981 */ /* 0x000128000c1e1b00 */
[----:B------:R-:W3:Y:S01]  /*03e0*/  @!P0 LDG.E.64 R24, desc[UR8][R24.64] ;  /* 0x0000000818188981 */ /* 0x000ee2000c1e1b00 */
[----:B------:R-:W1:Y:S01]  /*03f0*/  S2UR UR7, SR_CgaCtaId ;  /* 0x00000000000779c3 */ /* 0x000e620000008800 */
[----:B------:R-:W-:Y:S02]  /*0400*/  UMOV UR6, 0x400 ;  /* 0x0000040000067882 */ /* 0x000fe40000000000 */
[----:B------:R-:W-:-:S04]  /*0410*/  @!P0 IMAD.U32 R6, RZ, RZ, UR6 ;  /* 0x00000006ff068e24 */ /* 0x000fc8000f8e00ff */
[----:B------:R-:W-:Y:S02]  /*0420*/  @!P0 VIADD R0, R6, 0x1000 ;  /* 0x0000100006008836 */ /* 0x000fe40000000000 */
[----:B------:R-:W-:-:S04]  /*0430*/  @P0 IMAD.U32 R6, RZ, RZ, UR6 ;  /* 0x00000006ff060e24 */ /* 0x000fc8000f8e00ff */
[----:B------:R-:W-:Y:S01]  /*0440*/  @P0 VIADD R32, R6, 0x1000 ;  /* 0x0000100006200836 */ /* 0x000fe20000000000 */
[----:B-1----:R-:W-:-:S04]  /*0450*/  @!P0 MOV R33, UR7 ;  /* 0x0000000700218c02 */ /* 0x002fc80008000f00 */
[----:B------:R-:W-:Y:S02]  /*0460*/  @!P0 LEA R0, R33, R0, 0x18 ;  /* 0x0000000021008211 */ /* 0x000fe400078ec0ff */
[----:B------:R-:W-:-:S04]  /*0470*/  @P0 MOV R33, UR7 ;  /* 0x0000000700210c02 */ /* 0x000fc80008000f00 */
[C---:B------:R-:W-:Y:S02]  /*0480*/  @P0 LEA R28, R33.reuse, R6, 0x18 ;  /* 0x00000006211c0211 */ /* 0x040fe400078ec0ff */
[----:B------:R-:W-:Y:S01]  /*0490*/  @P0 LEA R32, R33, R32, 0x18 ;  /* 0x0000002021200211 */ /* 0x000fe200078ec0ff */
[----:B0-----:R-:W-:-:S04]  /*04a0*/  @!P0 IMAD R29, R41, 0x8, R0 ;  /* 0x00000008291d8824 */ /* 0x001fc800078e0200 */
[C---:B------:R-:W-:Y:S01]  /*04b0*/  @P0 IMAD R32, R41.reuse, 0x8, R32 ;  /* 0x0000000829200824 */ /* 0x040fe200078e0220 */
[----:B------:R-:W-:Y:S01]  /*04c0*/  UIADD3 UR4, UPT, UPT, UR4, 0x100, URZ ;  /* 0x0000010004047890 */ /* 0x000fe2000fffe0ff */
[----:B------:R-:W-:Y:S03]  /*04d0*/  BSSY.RECONVERGENT B0, `(.L_x_3) ;  /* 0x0000150000007945 */ /* 0x000fe60003800200 */
[----:B------:R-:W-:Y:S01]  /*04e0*/  UISETP.GE.AND UP0, UPT, UR4, UR5, UPT ;  /* 0x000000050400728c */ /* 0x000fe2000bf06270 */
[----:B--2---:R0:W-:Y:S01]  /*04f0*/  @!P0 STS.64 [R39], R2 ;  /* 0x0000000227008388 */ /* 0x0041e20000000a00 */
[----:B------:R-:W-:Y:S02]  /*0500*/  @P0 LEA R39, R41, R28, 0x3 ;  /* 0x0000001c29270211 */ /* 0x000fe400078e18ff */
[----:B------:R-:W-:Y:S01]  /*0510*/  @P0 CS2R R20, SRZ ;  /* 0x0000000000140805 */ /* 0x000fe2000001ff00 */
[----:B----4-:R0:W-:Y:S04]  /*0520*/  @!P0 STS.64 [R38], R4 ;  /* 0x0000000426008388 */ /* 0x0101e80000000a00 */
[----:B---3--:R0:W-:Y:S04]  /*0530*/  @!P0 STS.64 [R29], R24 ;  /* 0x000000181d008388 */ /* 0x0081e80000000a00 */
[----:B------:R0:W-:Y:S04]  /*0540*/  @P0 STS.64 [R39], RZ ;  /* 0x000000ff27000388 */ /* 0x0001e80000000a00 */
[----:B------:R0:W-:Y:S04]  /*0550*/  @P0 STS.64 [R38], RZ ;  /* 0x000000ff26000388 */ /* 0x0001e80000000a00 */
[----:B------:R0:W-:Y:S01]  /*0560*/  @P0 STS.64 [R32], RZ ;  /* 0x000000ff20000388 */ /* 0x0001e20000000a00 */
[----:B------:R-:W-:-:S03]  /*0570*/  ISETP.GE.AND P0, PT, R40, UR5, PT ;  /* 0x0000000528007c0c */ /* 0x000fc6000bf06270 */
[----:B------:R0:W-:Y:S01]  /*0580*/  STS.64 [R7], R20 ;  /* 0x0000001407007388 */ /* 0x0001e20000000a00 */
[----:B------:R-:W-:Y:S09]  /*0590*/  BAR.SYNC.DEFER_BLOCKING 0x0 ;  /* 0x0000000000007b1d */ /* 0x000ff20000010000 */
[----:B------:R-:W-:Y:S05]  /*05a0*/  @P0 BRA `(.L_x_4) ;  /* 0x0000001400080947 */ /* 0x000fea0003800000 */
[----:B------:R-:W-:-:S05]  /*05b0*/  VIADD R6, R6, 0x1800 ;  /* 0x0000180006067836 */ /* 0x000fca0000000000 */
[----:B0-----:R-:W-:Y:S01]  /*05c0*/  LEA R5, R33, R6, 0x18 ;  /* 0x0000000621057211 */ /* 0x001fe200078ec0ff */
[----:B------:R-:W-:-:S04]  /*05d0*/  HFMA2 R6, -RZ, RZ, 0, 1.9073486328125e-06 ;  /* 0x00000020ff067431 */ /* 0x000fc800000001ff */
[----:B------:R-:W-:-:S07]  /*05e0*/  VIADD R5, R5, 0x20 ;  /* 0x0000002005057836 */ /* 0x000fce0000000000 */
.L_x_21:
[----:B------:R-:W0:Y:S01]  /*05f0*/  S2UR UR6, SR_CgaCtaId ;  /* 0x00000000000679c3 */ /* 0x000e220000008800 */
[----:B------:R-:W-:Y:S01]  /*0600*/  UMOV UR5, 0x400 ;  /* 0x0000040000057882 */ /* 0x000fe20000000000 */
[----:B------:R-:W-:Y:S01]  /*0610*/  UMOV UR10, 0x9999999a ;  /* 0x9999999a000a7882 */ /* 0x000fe20000000000 */
[----:B------:R-:W-:Y:S01]  /*0620*/  UIADD3 UR7, UPT, UPT, UR5, 0x800, URZ ;  /* 0x0000080005077890 */ /* 0x000fe2000fffe0ff */
[----:B------:R-:W-:Y:S01]  /*0630*/  IMAD.MOV.U32 R36, RZ, RZ, RZ ;  /* 0x000000ffff247224 */ /* 0x000fe200078e00ff */
[----:B------:R-:W-:Y:S01]  /*0640*/  UMOV UR11, 0x3fb99999 ;  /* 0x3fb99999000b7882 */ /* 0x000fe20000000000 */
[----:B------:R-:W-:Y:S01]  /*0650*/  MOV R32, 0x0 ;  /* 0x0000000000207802 */ /* 0x000fe20000000f00 */
[----:B------:R-:W-:Y:S01]  /*0660*/  IMAD.MOV.U32 R33, RZ, RZ, 0x3fd80000 ;  /* 0x3fd80000ff217424 */ /* 0x000fe200078e00ff */
[----:B------:R-:W-:Y:S01]  /*0670*/  BSSY.RECONVERGENT B1, `(.L_x_5) ;  /* 0x0000020000017945 */ /* 0x000fe20003800200 */
[----:B0-----:R-:W-:Y:S02]  /*0680*/  ULEA UR7, UR6, UR7, 0x18 ;  /* 0x0000000706077291 */ /* 0x001fe4000f8ec0ff */
[----:B------:R-:W-:-:S02]  /*0690*/  ULEA UR12, UR6, UR5, 0x18 ;  /* 0x00000005060c7291 */ /* 0x000fc4000f8ec0ff */
[----:B------:R-:W-:-:S04]  /*06a0*/  UIADD3 UR5, UPT, UPT, UR5, 0x1000, URZ ;  /* 0x0000100005057890 */ /* 0x000fc8000fffe0ff */
[----:B------:R-:W-:Y:S01]  /*06b0*/  ULEA UR5, UR6, UR5, 0x18 ;  /* 0x0000000506057291 */ /* 0x000fe2000f8ec0ff */
[----:B------:R-:W0:Y:S01]  /*06c0*/  LDS.64 R34, [R6+UR7+-0x20] ;  /* 0xffffe00706227984 */ /* 0x000e220008000a00 */
[----:B------:R-:W-:-:S03]  /*06d0*/  IADD3 R4, PT, PT, R6, UR12, RZ ;  /* 0x0000000c06047c10 */ /* 0x000fc6000fffe0ff */
[----:B------:R-:W1:Y:S04]  /*06e0*/  LDS.64 R20, [R6+UR12+-0x20] ;  /* 0xffffe00c06147984 */ /* 0x000e680008000a00 */
[----:B------:R-:W2:Y:S01]  /*06f0*/  LDS.64 R28, [R6+UR5+-0x20] ;  /* 0xffffe005061c7984 */ /* 0x000ea20008000a00 */
[----:B0----5:R-:W-:Y:S02]  /*0700*/  DADD R34, -R16, R34 ;  /* 0x0000000010227229 */ /* 0x021fe40000000122 */
[----:B-1----:R-:W-:-:S06]  /*0710*/  DADD R20, -R18, R20 ;  /* 0x0000000012147229 */ /* 0x002fcc0000000114 */
[----:B------:R-:W-:Y:S02]  /*0720*/  DMUL R2, R34, R34 ;  /* 0x0000002222027228 */ /* 0x000fe40000000000 */
[----:B--2---:R-:W-:-:S06]  /*0730*/  DADD R28, -R14, R28 ;  /* 0x000000000e1c7229 */ /* 0x004fcc000000011c */
[----:B------:R-:W-:-:S08]  /*0740*/  DFMA R2, R20, R20, R2 ;  /* 0x000000141402722b */ /* 0x000fd00000000002 */
[----:B------:R-:W-:-:S08]  /*0750*/  DFMA R2, R28, R28, R2 ;  /* 0x0000001c1c02722b */ /* 0x000fd00000000002 */
[----:B------:R-:W-:-:S06]  /*0760*/  DADD R24, R2, UR10 ;  /* 0x0000000a02187e29 */ /* 0x000fcc0008000000 */
[----:B------:R-:W0:Y:S04]  /*0770*/  MUFU.RSQ64H R37, R25 ;  /* 0x0000001900257308 */ /* 0x000e280000001c00 */
[----:B------:R-:W-:-:S05]  /*0780*/  VIADD R0, R25, 0xfff00000 ;  /* 0xfff0000019007836 */ /* 0x000fca0000000000 */
[----:B------:R-:W-:Y:S01]  /*0790*/  ISETP.GE.U32.AND P0, PT, R0, 0x7fe00000, PT ;  /* 0x7fe000000000780c */ /* 0x000fe20003f06070 */
[----:B0-----:R-:W-:-:S08]  /*07a0*/  DMUL R2, R36, R36 ;  /* 0x0000002424027228 */ /* 0x001fd00000000000 */
[----:B------:R-:W-:-:S08]  /*07b0*/  DFMA R2, R24, -R2, 1 ;  /* 0x3ff000001802742b */ /* 0x000fd00000000802 */
[----:B------:R-:W-:Y:S02]  /*07c0*/  DFMA R32, R2, R32, 0.5 ;  /* 0x3fe000000220742b */ /* 0x000fe40000000020 */
[----:B------:R-:W-:-:S08]  /*07d0*/  DMUL R2, R36, R2 ;  /* 0x0000000224027228 */ /* 0x000fd00000000000 */
[----:B------:R-:W-:Y:S01]  /*07e0*/  DFMA R36, R32, R2, R36 ;  /* 0x000000022024722b */ /* 0x000fe20000000024 */
[C---:B------:R-:W-:Y:S02]  /*07f0*/  VIADD R3, R6.reuse, UR7 ;  /* 0x0000000706037c36 */ /* 0x040fe40008000000 */
[----:B------:R-:W-:Y:S01]  /*0800*/  VIADD R2, R6, UR5 ;  /* 0x0000000506027c36 */ /* 0x000fe20008000000 */
[----:B------:R-:W-:Y:S07]  /*0810*/  @!P0 BRA `(.L_x_6) ;  /* 0x0000000000148947 */ /* 0x000fee0003800000 */
[----:B------:R-:W-:Y:S01]  /*0820*/  MOV R36, R24 ;  /* 0x0000001800247202 */ /* 0x000fe20000000f00 */
[----:B------:R-:W-:Y:S01]  /*0830*/  IMAD.MOV.U32 R0, RZ, RZ, R25 ;  /* 0x000000ffff007224 */ /* 0x000fe200078e0019 */
[----:B------:R-:W-:-:S07]  /*0840*/  MOV R42, 0x860 ;  /* 0x00000860002a7802 */ /* 0x000fce0000000f00 */
[----:B------:R-:W-:Y:S05]  /*0850*/  CALL.REL.NOINC `($__internal_0_$__cuda_sm20_drsqrt_f64_slowpath_v2) ;  /* 0x0000001000f47944 */ /* 0x000fea0003c00000 */
[----:B------:R-:W-:-:S07]  /*0860*/  IMAD.MOV.U32 R37, RZ, RZ, R0 ;  /* 0x000000ffff257224 */ /* 0x000fce00078e0000 */
.L_x_6:
[----:B------:R-:W-:Y:S05]  /*0870*/  BSYNC.RECONVERGENT B1 ;  /* 0x0000000000017941 */ /* 0x000fea0003800200 */
.L_x_5:
[----:B------:R-:W0:Y:S01]  /*0880*/  LDS.64 R42, [R5+-0x20] ;  /* 0xffffe000052a7984 */ /* 0x000e220000000a00 */
[-C--:B------:R-:W-:Y:S01]  /*0890*/  DMUL R24, R36, R36.reuse ;  /* 0x0000002424187228 */ /* 0x080fe20000000000 */
[----:B------:R-:W-:Y:S01]  /*08a0*/  UMOV UR6, 0x9999999a ;  /* 0x9999999a00067882 */ /* 0x000fe20000000000 */
[----:B------:R-:W-:Y:S01]  /*08b0*/  UMOV UR7, 0x3fb99999 ;  /* 0x3fb9999900077882 */ /* 0x000fe20000000000 */
[----:B------:R-:W1:Y:S01]  /*08c0*/  LDS.64 R32, [R3+-0x18] ;  /* 0xffffe80003207984 */ /* 0x000e620000000a00 */
[----:B------:R-:W-:Y:S04]  /*08d0*/  BSSY.RECONVERGENT B1, `(.L_x_7) ;  /* 0x0000020000017945 */ /* 0x000fe80003800200 */
[----:B------:R-:W-:Y:S01]  /*08e0*/  DMUL R24, R24, R36 ;  /* 0x0000002418187228 */ /* 0x000fe20000000000 */
[----:B------:R-:W2:Y:S07]  /*08f0*/  LDS.64 R36, [R4+-0x18] ;  /* 0xffffe80004247984 */ /* 0x000eae0000000a00 */
[----:B0-----:R-:W-:-:S02]  /*0900*/  DMUL R42, R24, R42 ;  /* 0x0000002a182a7228 */ /* 0x001fc40000000000 */
[----:B------:R-:W0:Y:S01]  /*0910*/  LDS.64 R24, [R2+-0x18] ;  /* 0xffffe80002187984 */ /* 0x000e220000000a00 */
[----:B-1----:R-:W-:-:S05]  /*0920*/  DADD R32, -R16, R32 ;  /* 0x0000000010207229 */ /* 0x002fca0000000120 */
[-C--:B------:R-:W-:Y:S02]  /*0930*/  DFMA R20, R20, R42.reuse, R22 ;  /* 0x0000002a1414722b */ /* 0x080fe40000000016 */
[----:B------:R-:W-:Y:S02]  /*0940*/  DFMA R34, R34, R42, R30 ;  /* 0x0000002a2222722b */ /* 0x000fe4000000001e */
[----:B--2---:R-:W-:Y:S01]  /*0950*/  DADD R22, -R18, R36 ;  /* 0x0000000012167229 */ /* 0x004fe20000000124 */
[----:B------:R-:W-:Y:S01]  /*0960*/  MOV R30, RZ ;  /* 0x000000ff001e7202 */ /* 0x000fe20000000f00 */
[----:B------:R-:W-:Y:S02]  /*0970*/  DMUL R36, R32, R32 ;  /* 0x0000002020247228 */ /* 0x000fe40000000000 */
[----:B------:R-:W-:Y:S01]  /*0980*/  DFMA R28, R28, R42, R26 ;  /* 0x0000002a1c1c722b */ /* 0x000fe2000000001a */
[----:B------:R-:W-:Y:S02]  /*0990*/  IMAD.MOV.U32 R26, RZ, RZ, 0x0 ;  /* 0x00000000ff1a7424 */ /* 0x000fe400078e00ff */
[----:B------:R-:W-:-:S03]  /*09a0*/  IMAD.MOV.U32 R27, RZ, RZ, 0x3fd80000 ;  /* 0x3fd80000ff1b7424 */ /* 0x000fc600078e00ff */
[----:B------:R-:W-:Y:S02]  /*09b0*/  DFMA R36, R22, R22, R36 ;  /* 0x000000161624722b */ /* 0x000fe40000000024 */
[----:B0-----:R-:W-:-:S08]  /*09c0*/  DADD R24, -R14, R24 ;  /* 0x000000000e187229 */ /* 0x001fd00000000118 */
[----:B------:R-:W-:-:S08]  /*09d0*/  DFMA R36, R24, R24, R36 ;  /* 0x000000181824722b */ /* 0x000fd00000000024 */
[----:B------:R-:W-:-:S06]  /*09e0*/  DADD R36, R36, UR6 ;  /* 0x0000000624247e29 */ /* 0x000fcc0008000000 */
[----:B------:R-:W0:Y:S04]  /*09f0*/  MUFU.RSQ64H R31, R37 ;  /* 0x00000025001f7308 */ /* 0x000e280000001c00 */
[----:B------:R-:W-:-:S04]  /*0a00*/  IADD3 R0, PT, PT, R37, -0x100000, RZ ;  /* 0xfff0000025007810 */ /* 0x000fc80007ffe0ff */
[----:B------:R-:W-:Y:S01]  /*0a10*/  ISETP.GE.U32.AND P0, PT, R0, 0x7fe00000, PT ;  /* 0x7fe000000000780c */ /* 0x000fe20003f06070 */
[----:B0-----:R-:W-:-:S08]  /*0a20*/  DMUL R42, R30, R30 ;  /* 0x0000001e1e2a7228 */ /* 0x001fd00000000000 */
[----:B------:R-:W-:-:S08]  /*0a30*/  DFMA R42, R36, -R42, 1 ;  /* 0x3ff00000242a742b */ /* 0x000fd0000000082a */
[----:B------:R-:W-:Y:S02]  /*0a40*/  DFMA R26, R42, R26, 0.5 ;  /* 0x3fe000002a1a742b */ /* 0x000fe4000000001a */
[----:B------:R-:W-:-:S08]  /*0a50*/  DMUL R42, R30, R42 ;  /* 0x0000002a1e2a7228 */ /* 0x000fd00000000000 */
[----:B------:R-:W-:Y:S01]  /*0a60*/  DFMA R26, R26, R42, R30 ;  /* 0x0000002a1a1a722b */ /* 0x000fe2000000001e */
[----:B------:R-:W-:Y:S10]  /*0a70*/  @!P0 BRA `(.L_x_8) ;  /* 0x0000000000148947 */ /* 0x000ff40003800000 */
[----:B------:R-:W-:Y:S01]  /*0a80*/  IMAD.MOV.U32 R0, RZ, RZ, R37 ;  /* 0x000000ffff007224 */ /* 0x000fe200078e0025 */
[----:B------:R-:W-:-:S07]  /*0a90*/  MOV R42, 0xab0 ;  /* 0x00000ab0002a7802 */ /* 0x000fce0000000f00 */
[----:B------:R-:W-:Y:S05]  /*0aa0*/  CALL.REL.NOINC `($__internal_0_$__cuda_sm20_drsqrt_f64_slowpath_v2) ;  /* 0x0000001000607944 */ /* 0x000fea0003c00000 */
[----:B------:R-:W-:Y:S01]  /*0ab0*/  IMAD.MOV.U32 R26, RZ, RZ, R36 ;  /* 0x000000ffff1a7224 */ /* 0x000fe200078e0024 */
[----:B------:R-:W-:-:S07]  /*0ac0*/  MOV R27, R0 ;  /* 0x00000000001b7202 */ /* 0x000fce0000000f00 */
.L_x_8:
[----:B------:R-:W-:Y:S05]  /*0ad0*/  BSYNC.RECONVERGENT B1 ;  /* 0x0000000000017941 */ /* 0x000fea0003800200 */
.L_x_7:
        /* <DEDUP_REMOVED lines=14> */
[----:B------:R-:W-:Y:S01]  /*0bc0*/  IMAD.MOV.U32 R34, RZ, RZ, RZ ;  /* 0x000000ffff227224 */ /* 0x000fe200078e00ff */
[----:B------:R-:W-:Y:S02]  /*0bd0*/  DMUL R44, R30, R30 ;  /* 0x0000001e1e2c7228 */ /* 0x000fe40000000000 */
[----:B------:R-:W-:Y:S01]  /*0be0*/  DFMA R24, R24, R42, R28 ;  /* 0x0000002a1818722b */ /* 0x000fe2000000001c */
[----:B------:R-:W-:Y:S01]  /*0bf0*/  IMAD.MOV.U32 R28, RZ, RZ, 0x0 ;  /* 0x00000000ff1c7424 */ /* 0x000fe200078e00ff */
[----:B------:R-:W-:Y:S01]  /*0c00*/  MOV R29, 0x3fd80000 ;  /* 0x3fd80000001d7802 */ /* 0x000fe20000000f00 */
[----:B0-----:R-:W-:-:S03]  /*0c10*/  DADD R20, -R14, R36 ;  /* 0x000000000e147229 */ /* 0x001fc60000000124 */
        /* <DEDUP_REMOVED lines=15> */
[----:B------:R-:W-:Y:S01]  /*0d10*/  MOV R28, R36 ;  /* 0x00000024001c7202 */ /* 0x000fe20000000f00 */
[----:B------:R-:W-:-:S07]  /*0d20*/  IMAD.MOV.U32 R29, RZ, RZ, R0 ;  /* 0x000000ffff1d7224 */ /* 0x000fce00078e0000 */
.L_x_10:
[----:B------:R-:W-:Y:S05]  /*0d30*/  BSYNC.RECONVERGENT B1 ;  /* 0x0000000000017941 */ /* 0x000fea0003800200 */
.L_x_9:
[----:B------:R-:W0:Y:S01]  /*0d40*/  LDS.64 R42, [R5+-0x10] ;  /* 0xfffff000052a7984 */ /* 0x000e220000000a00 */
[-C--:B------:R-:W-:Y:S01]  /*0d50*/  DMUL R36, R28, R28.reuse ;  /* 0x0000001c1c247228 */ /* 0x080fe20000000000 */
[----:B------:R-:W-:Y:S01]  /*0d60*/  UMOV UR6, 0x9999999a ;  /* 0x9999999a00067882 */ /* 0x000fe20000000000 */
[----:B------:R-:W-:Y:S01]  /*0d70*/  UMOV UR7, 0x3fb99999 ;  /* 0x3fb9999900077882 */ /* 0x000fe20000000000 */
[----:B------:R-:W1:Y:S01]  /*0d80*/  LDS.64 R34, [R3+-0x8] ;  /* 0xfffff80003227984 */ /* 0x000e620000000a00 */
[----:B------:R-:W-:Y:S04]  /*0d90*/  BSSY.RECONVERGENT B1, `(.L_x_11) ;  /* 0x0000020000017945 */ /* 0x000fe80003800200 */
[----:B------:R-:W-:Y:S02]  /*0da0*/  DMUL R28, R36, R28 ;  /* 0x0000001c241c7228 */ /* 0x000fe40000000000 */
[----:B------:R-:W2:Y:S06]  /*0db0*/  LDS.64 R36, [R4+-0x8] ;  /* 0xfffff80004247984 */ /* 0x000eac0000000a00 */
        /* <DEDUP_REMOVED lines=9> */
[----:B------:R-:W-:Y:S01]  /*0e50*/  MOV R24, 0x0 ;  /* 0x0000000000187802 */ /* 0x000fe20000000f00 */
[----:B------:R-:W-:-:S04]  /*0e60*/  IMAD.MOV.U32 R25, RZ, RZ, 0x3fd80000 ;  /* 0x3fd80000ff197424 */ /* 0x000fc800078e00ff */
[----:B------:R-:W-:Y:S02]  /*0e70*/  DFMA R36, R22, R22, R36 ;  /* 0x000000161624722b */ /* 0x000fe40000000024 */
[----:B0-----:R-:W-:-:S08]  /*0e80*/  DADD R28, -R14, R28 ;  /* 0x000000000e1c7229 */ /* 0x001fd0000000011c */
        /* <DEDUP_REMOVED lines=11> */
[----:B------:R-:W-:Y:S02]  /*0f40*/  MOV R0, R37 ;  /* 0x0000002500007202 */ /* 0x000fe40000000f00 */
[----:B------:R-:W-:-:S07]  /*0f50*/  MOV R42, 0xf70 ;  /* 0x00000f70002a7802 */ /* 0x000fce0000000f00 */
[----:B------:R-:W-:Y:S05]  /*0f60*/  CALL.REL.NOINC `($__internal_0_$__cuda_sm20_drsqrt_f64_slowpath_v2) ;  /* 0x0000000c00307944 */ /* 0x000fea0003c00000 */
[----:B------:R-:W-:Y:S02]  /*0f70*/  IMAD.MOV.U32 R32, RZ, RZ, R36 ;  /* 0x000000ffff207224 */ /* 0x000fe400078e0024 */
[----:B------:R-:W-:-:S07]  /*0f80*/  IMAD.MOV.U32 R33, RZ, RZ, R0 ;  /* 0x000000ffff217224 */ /* 0x000fce00078e0000 */
.L_x_12:
[----:B------:R-:W-:Y:S05]  /*0f90*/  BSYNC.RECONVERGENT B1 ;  /* 0x0000000000017941 */ /* 0x000fea0003800200 */
.L_x_11:
[----:B------:R-:W0:Y:S01]  /*0fa0*/  LDS.64 R42, [R5+-0x8] ;  /* 0xfffff800052a7984 */ /* 0x000e220000000a00 */
[-C--:B------:R-:W-:Y:S01]  /*0fb0*/  DMUL R36, R32, R32.reuse ;  /* 0x0000002020247228 */ /* 0x080fe20000000000 */
[----:B------:R-:W-:Y:S01]  /*0fc0*/  UMOV UR6, 0x9999999a ;  /* 0x9999999a00067882 */ /* 0x000fe20000000000 */
[----:B------:R-:W-:Y:S01]  /*0fd0*/  UMOV UR7, 0x3fb99999 ;  /* 0x3fb9999900077882 */ /* 0x000fe20000000000 */
[----:B------:R-:W1:Y:S01]  /*0fe0*/  LDS.64 R24, [R3] ;  /* 0x0000000003187984 */ /* 0x000e620000000a00 */
[----:B------:R-:W-:Y:S04]  /*0ff0*/  BSSY.RECONVERGENT B1, `(.L_x_13) ;  /* 0x0000020000017945 */ /* 0x000fe80003800200 */
[----:B------:R-:W-:Y:S01]  /*1000*/  DMUL R36, R36, R32 ;  /* 0x0000002024247228 */ /* 0x000fe20000000000 */
[----:B------:R-:W2:Y:S07]  /*1010*/  LDS.64 R32, [R4] ;  /* 0x0000000004207984 */ /* 0x000eae0000000a00 */
[----:B0-----:R-:W-:-:S02]  /*1020*/  DMUL R42, R36, R42 ;  /* 0x0000002a242a7228 */ /* 0x001fc40000000000 */
[----:B------:R-:W0:Y:S01]  /*1030*/  LDS.64 R36, [R2] ;  /* 0x0000000002247984 */ /* 0x000e220000000a00 */
        /* <DEDUP_REMOVED lines=8> */
[----:B------:R-:W-:Y:S01]  /*10c0*/  IMAD.MOV.U32 R21, RZ, RZ, 0x3fd80000 ;  /* 0x3fd80000ff157424 */ /* 0x000fe200078e00ff */
[----:B0-----:R-:W-:-:S02]  /*10d0*/  DADD R26, -R14, R36 ;  /* 0x000000000e1a7229 */ /* 0x001fc40000000124 */
[----:B------:R-:W-:-:S08]  /*10e0*/  DFMA R36, R32, R32, R44 ;  /* 0x000000202024722b */ /* 0x000fd0000000002c */
        /* <DEDUP_REMOVED lines=16> */
.L_x_14:
[----:B------:R-:W-:Y:S05]  /*11f0*/  BSYNC.RECONVERGENT B1 ;  /* 0x0000000000017941 */ /* 0x000fea0003800200 */
.L_x_13:
[----:B------:R-:W0:Y:S01]  /*1200*/  LDS.64 R42, [R5] ;  /* 0x00000000052a7984 */ /* 0x000e220000000a00 */
[-C--:B------:R-:W-:Y:S01]  /*1210*/  DMUL R36, R30, R30.reuse ;  /* 0x0000001e1e247228 */ /* 0x080fe20000000000 */
[----:B------:R-:W-:Y:S01]  /*1220*/  UMOV UR6, 0x9999999a ;  /* 0x9999999a00067882 */ /* 0x000fe20000000000 */
[----:B------:R-:W-:Y:S01]  /*1230*/  UMOV UR7, 0x3fb99999 ;  /* 0x3fb9999900077882 */ /* 0x000fe20000000000 */
[----:B------:R-:W1:Y:S01]  /*1240*/  LDS.64 R20, [R3+0x8] ;  /* 0x0000080003147984 */ /* 0x000e620000000a00 */
[----:B------:R-:W-:Y:S04]  /*1250*/  BSSY.RECONVERGENT B1, `(.L_x_15) ;  /* 0x0000020000017945 */ /* 0x000fe80003800200 */
[----:B------:R-:W-:Y:S01]  /*1260*/  DMUL R36, R36, R30 ;  /* 0x0000001e24247228 */ /* 0x000fe20000000000 */
[----:B------:R-:W2:Y:S07]  /*1270*/  LDS.64 R30, [R4+0x8] ;  /* 0x00000800041e7984 */ /* 0x000eae0000000a00 */
[----:B0-----:R-:W-:-:S02]  /*1280*/  DMUL R42, R36, R42 ;  /* 0x0000002a242a7228 */ /* 0x001fc40000000000 */
[----:B------:R-:W0:Y:S01]  /*1290*/  LDS.64 R36, [R2+0x8] ;  /* 0x0000080002247984 */ /* 0x000e220000000a00 */
        /* <DEDUP_REMOVED lines=27> */
.L_x_16:
[----:B------:R-:W-:Y:S05]  /*1450*/  BSYNC.RECONVERGENT B1 ;  /* 0x0000000000017941 */ /* 0x000fea0003800200 */
.L_x_15:
[----:B------:R-:W0:Y:S01]  /*1460*/  LDS.64 R42, [R5+0x8] ;  /* 0x00000800052a7984 */ /* 0x000e220000000a00 */
[-C--:B------:R-:W-:Y:S01]  /*1470*/  DMUL R36, R34, R34.reuse ;  /* 0x0000002222247228 */ /* 0x080fe20000000000 */
[----:B------:R-:W-:Y:S01]  /*1480*/  UMOV UR6, 0x9999999a ;  /* 0x9999999a00067882 */ /* 0x000fe20000000000 */
[----:B------:R-:W-:Y:S01]  /*1490*/  UMOV UR7, 0x3fb99999 ;  /* 0x3fb9999900077882 */ /* 0x000fe20000000000 */
[----:B------:R-:W1:Y:S01]  /*14a0*/  LDS.64 R28, [R3+0x10] ;  /* 0x00001000031c7984 */ /* 0x000e620000000a00 */
[----:B------:R-:W-:Y:S04]  /*14b0*/  BSSY.RECONVERGENT B1, `(.L_x_17) ;  /* 0x0000020000017945 */ /* 0x000fe80003800200 */
[----:B------:R-:W-:Y:S02]  /*14c0*/  DMUL R34, R36, R34 ;  /* 0x0000002224227228 */ /* 0x000fe40000000000 */
[----:B------:R-:W2:Y:S06]  /*14d0*/  LDS.64 R36, [R4+0x10] ;  /* 0x0000100004247984 */ /* 0x000eac0000000a00 */
        /* <DEDUP_REMOVED lines=29> */
.L_x_18:
[----:B------:R-:W-:Y:S05]  /*16b0*/  BSYNC.RECONVERGENT B1 ;  /* 0x0000000000017941 */ /* 0x000fea0003800200 */
.L_x_17:
[----:B------:R-:W0:Y:S01]  /*16c0*/  LDS.64 R36, [R3+0x18] ;  /* 0x0000180003247984 */ /* 0x000e220000000a00 */
[-C--:B------:R-:W-:Y:S01]  /*16d0*/  DMUL R42, R20, R20.reuse ;  /* 0x00000014142a7228 */ /* 0x080fe20000000000 */
[----:B------:R-:W-:Y:S01]  /*16e0*/  UMOV UR6, 0x9999999a ;  /* 0x9999999a00067882 */ /* 0x000fe20000000000 */
[----:B------:R-:W-:Y:S01]  /*16f0*/  UMOV UR7, 0x3fb99999 ;  /* 0x3fb9999900077882 */ /* 0x000fe20000000000 */
[----:B------:R-:W1:Y:S01]  /*1700*/  LDS.64 R22, [R4+0x18] ;  /* 0x0000180004167984 */ /* 0x000e620000000a00 */
[----:B------:R-:W-:Y:S03]  /*1710*/  BSSY.RECONVERGENT B1, `(.L_x_19) ;  /* 0x0000020000017945 */ /* 0x000fe60003800200 */
[----:B------:R-:W2:Y:S01]  /*1720*/  LDS.64 R2, [R2+0x18] ;  /* 0x0000180002027984 */ /* 0x000ea20000000a00 */
[----:B------:R-:W-:-:S03]  /*1730*/  DMUL R42, R42, R20 ;  /* 0x000000142a2a7228 */ /* 0x000fc60000000000 */
[----:B------:R-:W3:Y:S01]  /*1740*/  LDS.64 R44, [R5+0x10] ;  /* 0x00001000052c7984 */ /* 0x000ee20000000a00 */
[----:B0-----:R-:W-:Y:S02]  /*1750*/  DADD R20, -R16, R36 ;  /* 0x0000000010147229 */ /* 0x001fe40000000124 */
[----:B-1----:R-:W-:-:S06]  /*1760*/  DADD R22, -R18, R22 ;  /* 0x0000000012167229 */ /* 0x002fcc0000000116 */
[----:B------:R-:W-:Y:S02]  /*1770*/  DMUL R36, R20, R20 ;  /* 0x0000001414247228 */ /* 0x000fe40000000000 */
[----:B--2---:R-:W-:Y:S02]  /*1780*/  DADD R2, -R14, R2 ;  /* 0x000000000e027229 */ /* 0x004fe40000000102 */
[----:B---3--:R-:W-:Y:S01]  /*1790*/  DMUL R44, R42, R44 ;  /* 0x0000002c2a2c7228 */ /* 0x008fe20000000000 */
[----:B------:R-:W-:-:S03]  /*17a0*/  MOV R42, RZ ;  /* 0x000000ff002a7202 */ /* 0x000fc60000000f00 */
[----:B------:R-:W-:-:S04]  /*17b0*/  DFMA R36, R22, R22, R36 ;  /* 0x000000161624722b */ /* 0x000fc80000000024 */
[-C--:B------:R-:W-:Y:S02]  /*17c0*/  DFMA R24, R28, R44.reuse, R24 ;  /* 0x0000002c1c18722b */ /* 0x080fe40000000018 */
[----:B------:R-:W-:Y:S02]  /*17d0*/  DFMA R30, R32, R44, R30 ;  /* 0x0000002c201e722b */ /* 0x000fe4000000001e */
[----:B------:R-:W-:Y:S02]  /*17e0*/  DFMA R36, R2, R2, R36 ;  /* 0x000000020224722b */ /* 0x000fe40000000024 */
[----:B------:R-:W-:-:S06]  /*17f0*/  DFMA R26, R34, R44, R26 ;  /* 0x0000002c221a722b */ /* 0x000fcc000000001a */
[----:B------:R-:W-:-:S06]  /*1800*/  DADD R36, R36, UR6 ;  /* 0x0000000624247e29 */ /* 0x000fcc0008000000 */
[----:B------:R-:W0:Y:S04]  /*1810*/  MUFU.RSQ64H R43, R37 ;  /* 0x00000025002b7308 */ /* 0x000e280000001c00 */
[----:B------:R-:W-:-:S05]  /*1820*/  VIADD R0, R37, 0xfff00000 ;  /* 0xfff0000025007836 */ /* 0x000fca0000000000 */
[----:B------:R-:W-:Y:S01]  /*1830*/  ISETP.GE.U32.AND P0, PT, R0, 0x7fe00000, PT ;  /* 0x7fe000000000780c */ /* 0x000fe20003f06070 */
[----:B0-----:R-:W-:-:S08]  /*1840*/  DMUL R28, R42, R42 ;  /* 0x0000002a2a1c7228 */ /* 0x001fd00000000000 */
[----:B------:R-:W-:Y:S01]  /*1850*/  DFMA R32, R36, -R28, 1 ;  /* 0x3ff000002420742b */ /* 0x000fe2000000081c */
[----:B------:R-:W-:Y:S01]  /*1860*/  IMAD.MOV.U32 R28, RZ, RZ, 0x0 ;  /* 0x00000000ff1c7424 */ /* 0x000fe200078e00ff */
[----:B------:R-:W-:-:S06]  /*1870*/  MOV R29, 0x3fd80000 ;  /* 0x3fd80000001d7802 */ /* 0x000fcc0000000f00 */
[----:B------:R-:W-:Y:S02]  /*1880*/  DFMA R28, R32, R28, 0.5 ;  /* 0x3fe00000201c742b */ /* 0x000fe4000000001c */
[----:B------:R-:W-:-:S08]  /*1890*/  DMUL R32, R42, R32 ;  /* 0x000000202a207228 */ /* 0x000fd00000000000 */
[----:B------:R-:W-:Y:S01]  /*18a0*/  DFMA R28, R28, R32, R42 ;  /* 0x000000201c1c722b */ /* 0x000fe2000000002a */
[----:B------:R-:W-:Y:S10]  /*18b0*/  @!P0 BRA `(.L_x_20) ;  /* 0x0000000000148947 */ /* 0x000ff40003800000 */
[----:B------:R-:W-:Y:S02]  /*18c0*/  MOV R0, R37 ;  /* 0x0000002500007202 */ /* 0x000fe40000000f00 */
[----:B------:R-:W-:-:S07]  /*18d0*/  MOV R42, 0x18f0 ;  /* 0x000018f0002a7802 */ /* 0x000fce0000000f00 */
[----:B------:R-:W-:Y:S05]  /*18e0*/  CALL.REL.NOINC `($__internal_0_$__cuda_sm20_drsqrt_f64_slowpath_v2) ;  /* 0x0000000000d07944 */ /* 0x000fea0003c00000 */
[----:B------:R-:W-:Y:S01]  /*18f0*/  IMAD.MOV.U32 R28, RZ, RZ, R36 ;  /* 0x000000ffff1c7224 */ /* 0x000fe200078e0024 */
[----:B------:R-:W-:-:S07]  /*1900*/  MOV R29, R0 ;  /* 0x00000000001d7202 */ /* 0x000fce0000000f00 */
.L_x_20:
[----:B------:R-:W-:Y:S05]  /*1910*/  BSYNC.RECONVERGENT B1 ;  /* 0x0000000000017941 */ /* 0x000fea0003800200 */
.L_x_19:
[----:B------:R0:W1:Y:S01]  /*1920*/  LDS.64 R32, [R5+0x18] ;  /* 0x0000180005207984 */ /* 0x0000620000000a00 */
[----:B------:R-:W-:Y:S01]  /*1930*/  DMUL R34, R28, R28 ;  /* 0x0000001c1c227228 */ /* 0x000fe20000000000 */
[----:B------:R-:W-:-:S05]  /*1940*/  VIADD R6, R6, 0x40 ;  /* 0x0000004006067836 */ /* 0x000fca0000000000 */
[----:B------:R-:W-:Y:S02]  /*1950*/  ISETP.NE.AND P0, PT, R6, 0x820, PT ;  /* 0x000008200600780c */ /* 0x000fe40003f05270 */
[----:B------:R-:W-:Y:S01]  /*1960*/  DMUL R34, R34, R28 ;  /* 0x0000001c22227228 */ /* 0x000fe20000000000 */
[----:B0-----:R-:W-:-:S07]  /*1970*/  IADD3 R5, PT, PT, R5, 0x40, RZ ;  /* 0x0000004005057810 */ /* 0x001fce0007ffe0ff */
[----:B-1----:R-:W-:-:S08]  /*1980*/  DMUL R32, R34, R32 ;  /* 0x0000002022207228 */ /* 0x002fd00000000000 */
[-C--:B------:R-:W-:Y:S02]  /*1990*/  DFMA R22, R22, R32.reuse, R30 ;  /* 0x000000201616722b */ /* 0x080fe4000000001e */
[-C--:B------:R-:W-:Y:S02]  /*19a0*/  DFMA R30, R20, R32.reuse, R24 ;  /* 0x00000020141e722b */ /* 0x080fe40000000018 */
[----:B------:R-:W-:Y:S01]  /*19b0*/  DFMA R26, R2, R32, R26 ;  /* 0x00000020021a722b */ /* 0x000fe2000000001a */
[----:B------:R-:W-:Y:S10]  /*19c0*/  @P0 BRA `(.L_x_21) ;  /* 0xffffffec00080947 */ /* 0x000ff4000383ffff */
.L_x_4:
[----:B------:R-:W-:Y:S05]  /*19d0*/  BSYNC.RECONVERGENT B0 ;  /* 0x0000000000007941 */ /* 0x000fea0003800200 */
.L_x_3:
[----:B------:R-:W-:Y:S06]  /*19e0*/  BAR.SYNC.DEFER_BLOCKING 0x0 ;  /* 0x0000000000007b1d */ /* 0x000fec0000010000 */
[----:B------:R-:W-:Y:S05]  /*19f0*/  BRA.U !UP0, `(.L_x_22) ;  /* 0xffffffe908407547 */ /* 0x000fea000b83ffff */
[----:B------:R-:W-:Y:S01]  /*1a00*/  UMOV UR4, 0xd2f1a9fc ;  /* 0xd2f1a9fc00047882 */ /* 0x000fe20000000000 */
[----:B------:R-:W-:Y:S02]  /*1a10*/  UMOV UR5, 0x3f50624d ;  /* 0x3f50624d00057882 */ /* 0x000fe40000000000 */
[----:B0-----:R-:W-:Y:S02]  /*1a20*/  DMUL R24, R22, UR4 ;  /* 0x0000000416187c28 */ /* 0x001fe40008000000 */
[----:B------:R-:W-:Y:S02]  /*1a30*/  DMUL R30, R30, UR4 ;  /* 0x000000041e1e7c28 */ /* 0x000fe40008000000 */
[----:B------:R-:W-:-:S11]  /*1a40*/  DMUL R26, R26, UR4 ;  /* 0x000000041a1a7c28 */ /* 0x000fd60008000000 */
.L_x_2:
[----:B------:R-:W0:Y:S02]  /*1a50*/  LDCU UR4, c[0x0][0x3b8] ;  /* 0x00007700ff0477ac */ /* 0x000e240008000800 */
[----:B0-----:R-:W-:-:S13]  /*1a60*/  ISETP.GE.AND P0, PT, R40, UR4, PT ;  /* 0x0000000428007c0c */ /* 0x001fda000bf06270 */
[----:B------:R-:W-:Y:S05]  /*1a70*/  @P0 EXIT ;  /* 0x000000000000094d */ /* 0x000fea0003800000 */
[----:B------:R-:W0:Y:S01]  /*1a80*/  LDC.64 R28, c[0x0][0x380] ;  /* 0x0000e000ff1c7b82 */ /* 0x000e220000000a00 */
[----:B-----5:R-:W-:Y:S01]  /*1a90*/  DADD R12, R12, R24 ;  /* 0x000000000c0c7229 */ /* 0x020fe20000000018 */
[----:B------:R-:W-:Y:S01]  /*1aa0*/  UMOV UR4, 0xd2f1a9fc ;  /* 0xd2f1a9fc00047882 */ /* 0x000fe20000000000 */
[----:B------:R-:W-:Y:S01]  /*1ab0*/  DADD R10, R10, R30 ;  /* 0x000000000a0a7229 */ /* 0x000fe2000000001e */
[----:B------:R-:W-:Y:S01]  /*1ac0*/  UMOV UR5, 0x3f50624d ;  /* 0x3f50624d00057882 */ /* 0x000fe20000000000 */
[----:B------:R-:W-:-:S03]  /*1ad0*/  DADD R8, R8, R26 ;  /* 0x0000000008087229 */ /* 0x000fc6000000001a */
[----:B------:R-:W1:Y:S01]  /*1ae0*/  LDC.64 R20, c[0x0][0x388] ;  /* 0x0000e200ff147b82 */ /* 0x000e620000000a00 */
[----:B------:R-:W-:Y:S02]  /*1af0*/  DFMA R18, R12, UR4, R18 ;  /* 0x000000040c127c2b */ /* 0x000fe40008000012 */
[----:B------:R-:W-:Y:S02]  /*1b00*/  DFMA R16, R10, UR4, R16 ;  /* 0x000000040a107c2b */ /* 0x000fe40008000010 */
[----:B------:R-:W-:-:S03]  /*1b10*/  DFMA R14, R8, UR4, R14 ;  /* 0x00000004080e7c2b */ /* 0x000fc6000800000e */
[----:B------:R-:W2:Y:S08]  /*1b20*/  LDC.64 R2, c[0x0][0x390] ;  /* 0x0000e400ff027b82 */ /* 0x000eb00000000a00 */
[----:B------:R-:W3:Y:S01]  /*1b30*/  LDC.64 R22, c[0x0][0x398] ;  /* 0x0000e600ff167b82 */ /* 0x000ee20000000a00 */
[----:B0-----:R-:W-:-:S05]  /*1b40*/  IMAD.WIDE R28, R40, 0x8, R28 ;  /* 0x00000008281c7825 */ /* 0x001fca00078e021c */
[----:B------:R-:W-:Y:S02]  /*1b50*/  STG.E.64 desc[UR8][R28.64], R18 ;  /* 0x000000121c007986 */ /* 0x000fe4000c101b08 */
[----:B------:R-:W0:Y:S01]  /*1b60*/  LDC.64 R6, c[0x0][0x3a0] ;  /* 0x0000e800ff067b82 */ /* 0x000e220000000a00 */
[----:B-1----:R-:W-:-:S05]  /*1b70*/  IMAD.WIDE R20, R40, 0x8, R20 ;  /* 0x0000000828147825 */ /* 0x002fca00078e0214 */
[----:B------:R-:W-:Y:S02]  /*1b80*/  STG.E.64 desc[UR8][R20.64], R16 ;  /* 0x0000001014007986 */ /* 0x000fe4000c101b08 */
[----:B------:R-:W1:Y:S01]  /*1b90*/  LDC.64 R4, c[0x0][0x3a8] ;  /* 0x0000ea00ff047b82 */ /* 0x000e620000000a00 */
[----:B--2---:R-:W-:-:S05]  /*1ba0*/  IMAD.WIDE R2, R40, 0x8, R2 ;  /* 0x0000000828027825 */ /* 0x004fca00078e0202 */
[----:B------:R-:W-:Y:S01]  /*1bb0*/  STG.E.64 desc[UR8][R2.64], R14 ;  /* 0x0000000e02007986 */ /* 0x000fe2000c101b08 */
[----:B---3--:R-:W-:-:S05]  /*1bc0*/  IMAD.WIDE R22, R40, 0x8, R22 ;  /* 0x0000000828167825 */ /* 0x008fca00078e0216 */
[----:B------:R-:W-:Y:S01]  /*1bd0*/  STG.E.64 desc[UR8][R22.64], R12 ;  /* 0x0000000c16007986 */ /* 0x000fe2000c101b08 */
[----:B0-----:R-:W-:-:S05]  /*1be0*/  IMAD.WIDE R6, R40, 0x8, R6 ;  /* 0x0000000828067825 */ /* 0x001fca00078e0206 */
[----:B------:R-:W-:Y:S01]  /*1bf0*/  STG.E.64 desc[UR8][R6.64], R10 ;  /* 0x0000000a06007986 */ /* 0x000fe2000c101b08 */
[----:B-1----:R-:W-:-:S05]  /*1c00*/  IMAD.WIDE R4, R40, 0x8, R4 ;  /* 0x0000000828047825 */ /* 0x002fca00078e0204 */
[----:B------:R-:W-:Y:S01]  /*1c10*/  STG.E.64 desc[UR8][R4.64], R8 ;  /* 0x0000000804007986 */ /* 0x000fe2000c101b08 */
[----:B------:R-:W-:Y:S05]  /*1c20*/  EXIT ;  /* 0x000000000000794d */ /* 0x000fea0003800000 */
        .weak           $__internal_0_$__cuda_sm20_drsqrt_f64_slowpath_v2
        .type           $__internal_0_$__cuda_sm20_drsqrt_f64_slowpath_v2,@function
        .size           $__internal_0_$__cuda_sm20_drsqrt_f64_slowpath_v2,(.L_x_28 - $__internal_0_$__cuda_sm20_drsqrt_f64_slowpath_v2)
$__internal_0_$__cuda_sm20_drsqrt_f64_slowpath_v2:
[----:B------:R-:W-:Y:S01]  /*1c30*/  IMAD.MOV.U32 R37, RZ, RZ, R0 ;  /* 0x000000ffff257224 */ /* 0x000fe200078e0000 */
[----:B------:R-:W-:Y:S01]  /*1c40*/  BSSY.RECONVERGENT B2, `(.L_x_23) ;  /* 0x000001d000027945 */ /* 0x000fe20003800200 */
[----:B------:R-:W-:-:S04]  /*1c50*/  LOP3.LUT R0, R0, 0x80000000, RZ, 0xc0, !PT ;  /* 0x8000000000007812 */ /* 0x000fc800078ec0ff */
[----:B------:R-:W-:-:S14]  /*1c60*/  DSETP.NEU.AND P0, PT, R36, RZ, PT ;  /* 0x000000ff2400722a */ /* 0x000fdc0003f0d000 */
[----:B------:R-:W-:Y:S05]  /*1c70*/  @!P0 BRA `(.L_x_24) ;  /* 0x00000000005c8947 */ /* 0x000fea0003800000 */
[----:B------:R-:W-:-:S14]  /*1c80*/  DSETP.GTU.AND P0, PT, |R36|, +INF , PT ;  /* 0x7ff000002400742a */ /* 0x000fdc0003f0c200 */
[----:B------:R-:W-:Y:S05]  /*1c90*/  @P0 BRA `(.L_x_25) ;  /* 0x00000000004c0947 */ /* 0x000fea0003800000 */
[----:B------:R-:W-:-:S13]  /*1ca0*/  ISETP.NE.AND P0, PT, R0, RZ, PT ;  /* 0x000000ff0000720c */ /* 0x000fda0003f05270 */
[----:B------:R-:W-:Y:S01]  /*1cb0*/  @P0 MOV R44, 0x0 ;  /* 0x00000000002c0802 */ /* 0x000fe20000000f00 */
[----:B------:R-:W-:Y:S01]  /*1cc0*/  @P0 IMAD.MOV.U32 R45, RZ, RZ, -0x80000 ;  /* 0xfff80000ff2d0424 */ /* 0x000fe200078e00ff */
[----:B------:R-:W-:Y:S06]  /*1cd0*/  @P0 BRA `(.L_x_26) ;  /* 0x00000000004c0947 */ /* 0x000fec0003800000 */
[----:B------:R-:W-:-:S14]  /*1ce0*/  DSETP.NEU.AND P0, PT, |R36|, +INF , PT ;  /* 0x7ff000002400742a */ /* 0x000fdc0003f0d200 */
[----:B------:R-:W-:Y:S01]  /*1cf0*/  @!P0 CS2R R44, SRZ ;  /* 0x00000000002c8805 */ /* 0x000fe2000001ff00 */
[----:B------:R-:W-:Y:S06]  /*1d00*/  @!P0 BRA `(.L_x_26) ;  /* 0x0000000000408947 */ /* 0x000fec0003800000 */
[----:B------:R-:W-:Y:S01]  /*1d10*/  DMUL R36, R36, 1.80143985094819840000e+16 ;  /* 0x4350000024247828 */ /* 0x000fe20000000000 */
[----:B------:R-:W-:-:S05]  /*1d20*/  MOV R46, RZ ;  /* 0x000000ff002e7202 */ /* 0x000fca0000000f00 */
[----:B------:R-:W0:Y:S02]  /*1d30*/  MUFU.RSQ64H R47, R37 ;  /* 0x00000025002f7308 */ /* 0x000e240000001c00 */
[----:B0-----:R-:W-:-:S08]  /*1d40*/  DMUL R44, R46, R46 ;  /* 0x0000002e2e2c7228 */ /* 0x001fd00000000000 */
[----:B------:R-:W-:Y:S01]  /*1d50*/  DFMA R44, R36, -R44, 1 ;  /* 0x3ff00000242c742b */ /* 0x000fe2000000082c */
[----:B------:R-:W-:Y:S01]  /*1d60*/  IMAD.MOV.U32 R36, RZ, RZ, 0x0 ;  /* 0x00000000ff247424 */ /* 0x000fe200078e00ff */
[----:B------:R-:W-:-:S06]  /*1d70*/  MOV R37, 0x3fd80000 ;  /* 0x3fd8000000257802 */ /* 0x000fcc0000000f00 */
[----:B------:R-:W-:Y:S02]  /*1d80*/  DFMA R36, R44, R36, 0.5 ;  /* 0x3fe000002c24742b */ /* 0x000fe40000000024 */
[----:B------:R-:W-:-:S08]  /*1d90*/  DMUL R44, R46, R44 ;  /* 0x0000002c2e2c7228 */ /* 0x000fd00000000000 */
[----:B------:R-:W-:-:S08]  /*1da0*/  DFMA R44, R36, R44, R46 ;  /* 0x0000002c242c722b */ /* 0x000fd0000000002e */
[----:B------:R-:W-:Y:S01]  /*1db0*/  DMUL R44, R44, 134217728 ;  /* 0x41a000002c2c7828 */ /* 0x000fe20000000000 */
[----:B------:R-:W-:Y:S10]  /*1dc0*/  BRA `(.L_x_26) ;  /* 0x0000000000107947 */ /* 0x000ff40003800000 */
.L_x_25:
[----:B------:R-:W-:Y:S01]  /*1dd0*/  DADD R44, R36, R36 ;  /* 0x00000000242c7229 */ /* 0x000fe20000000024 */
[----:B------:R-:W-:Y:S10]  /*1de0*/  BRA `(.L_x_26) ;  /* 0x0000000000087947 */ /* 0x000ff40003800000 */
.L_x_24:
[----:B------:R-:W-:Y:S01]  /*1df0*/  LOP3.LUT R45, R0, 0x7ff00000, RZ, 0xfc, !PT ;  /* 0x7ff00000002d7812 */ /* 0x000fe200078efcff */
[----:B------:R-:W-:-:S07]  /*1e00*/  IMAD.MOV.U32 R44, RZ, RZ, RZ ;  /* 0x000000ffff2c7224 */ /* 0x000fce00078e00ff */
.L_x_26:
[----:B------:R-:W-:Y:S05]  /*1e10*/  BSYNC.RECONVERGENT B2 ;  /* 0x0000000000027941 */ /* 0x000fea0003800200 */
.L_x_23:
[----:B------:R-:W-:Y:S01]  /*1e20*/  HFMA2 R43, -RZ, RZ, 0, 0 ;  /* 0x00000000ff2b7431 */ /* 0x000fe200000001ff */
[----:B------:R-:W-:Y:S01]  /*1e30*/  MOV R36, R44 ;  /* 0x0000002c00247202 */ /* 0x000fe20000000f00 */
[----:B------:R-:W-:Y:S02]  /*1e40*/  IMAD.MOV.U32 R0, RZ, RZ, R45 ;  /* 0x000000ffff007224 */ /* 0x000fe400078e002d */
[----:B------:R-:W-:Y:S05]  /*1e50*/  RET.REL.NODEC R42 `(_Z12nbody_kernelPdS_S_S_S_S_S_i) ;  /* 0xffffffe02a687950 */ /* 0x000fea0003c3ffff */
.L_x_27:
[----:B------:R-:W-:-:S00]  /*1e60*/  BRA `(.L_x_27) ;  /* 0xfffffffc00fc7947 */ /* 0x000fc0000383ffff */
[----:B------:R-:W-:-:S00]  /*1e70*/  NOP ;  /* 0x0000000000007918 */ /* 0x000fc00000000000 */
        /* <DEDUP_REMOVED lines=8> */
.L_x_28:


//--------------------- .nv.shared._Z12nbody_kernelPdS_S_S_S_S_S_i --------------------------
	.section	.nv.shared._Z12nbody_kernelPdS_S_S_S_S_S_i,"aw",@nobits
	.sectionflags	@""
	.align	8
.nv.shared._Z12nbody_kernelPdS_S_S_S_S_S_i:
	.zero		9216


//--------------------- .nv.shared.reserved.0     --------------------------
	.section	.nv.shared.reserved.0,"aw",@nobits
	.weak		__nv_reservedSMEM_offset_0_alias
	.size		__nv_reservedSMEM_offset_0_alias, 0, 64
	.other		__nv_reservedSMEM_offset_0_alias,@"STO_CUDA_RESERVED_SHARED STV_DEFAULT"
__nv_reservedSMEM_offset_0_alias:
	.zero		0
	.zero		64


//--------------------- .nv.constant0._Z12nbody_kernelPdS_S_S_S_S_S_i --------------------------
	.section	.nv.constant0._Z12nbody_kernelPdS_S_S_S_S_S_i,"a",@progbits
	.sectionflags	@""
	.align	4
.nv.constant0._Z12nbody_kernelPdS_S_S_S_S_S_i:
	.zero		956


//--------------------- SYMBOLS --------------------------

	.type		.nv.reservedSmem.offset0,@object
	.size		.nv.reservedSmem.offset0,0x4
	.type		.nv.reservedSmem.cap,@object
	.size		.nv.reservedSmem.cap,0x4
